	.target	sm_90a

	.elftype	@"ET_EXEC"


//--------------------- .note.nv.tkinfo           --------------------------
	.section	.note.nv.tkinfo,"",@"SHT_NOTE"
	.sectionflags	@"SHF_NOTE_NV_TKINFO"
	.tkinfo
        /*0018*/ 	.word	0x00000002
        /*0030*/ 	.string	""
        /*0030*/ 	.string	"ptxas"
        /*0030*/ 	.string	"Cuda compilation tools, release 13.0, V13.0.88"
        /*0030*/ 	.string	"Build cuda_13.0.r13.0/compiler.36424714_0"
        /*0030*/ 	.string	"-arch sm_90a -m 64 "



//--------------------- .note.nv.cuinfo           --------------------------
	.section	.note.nv.cuinfo,"",@"SHT_NOTE"
	.sectionflags	@"SHF_NOTE_NV_CUINFO"
        /*0018*/ 	.short	0x0002
        /*001a*/ 	.short	0x005a
        /*001c*/ 	.short	0x0082
	.zero		2


//--------------------- .nv.info                  --------------------------
	.section	.nv.info,"",@"SHT_CUDA_INFO"
	.align	4


	//----- nvinfo : EIATTR_REGCOUNT
	.align		4
        /*0000*/ 	.byte	0x04, 0x2f
        /*0002*/ 	.short	(.L_15 - .L_14)
	.align		4
.L_14:
        /*0004*/ 	.word	index@(_ZN7cutlass13device_kernelINS_4gemm6kernel13GemmUniversalIN4cute5tupleIJiiiiEEENS1_10collective13CollectiveMmaINS1_34MainloopSm90TmaGmmaWarpSpecializedILi11ENS5_IJNS4_1CILi1EEESB_SB_EEENS1_35KernelTmaWarpSpecializedCooperativeEEENS5_IJNSA_ILi256EEENSA_ILi64EEENSA_ILi32EEEEEENS_6half_tENS5_IJSB_llEEESJ_SK_NS4_8TiledMMAINS4_8MMA_AtomIJNS4_4SM904GMMA25MMA_64x64x16_F32F16F16_SSILNSO_5MajorE1ELSQ_1ELNSO_7ScaleInE1ELSR_1EEEEEENS4_6LayoutINS5_IJNSA_ILi2EEESB_SB_EEENS5_IJSB_NSA_ILi0EEESX_EEEEENS5_IJNS4_10UnderscoreES10_S10_EEEEENS4_13SM90_TMA_LOADENS4_14ComposedLayoutINS4_7SwizzleILi3ELi4ELi3EEENS4_18smem_ptr_flag_bitsILi16EEENSU_INS5_IJSG_NSA_ILi8EEEEEENS5_IJSB_SG_EEEEEEEvNS4_8identityES13_S1D_vS1E_EENS_8epilogue10collective6detail29Sm90TmaWarpSpecializedAdapterINS1H_15DefaultEpilogueISJ_NS5_IJlSB_lEEES1L_NS1G_6thread17LinearCombinationISJ_Li1EffLNS1M_9ScaleType4KindE0ELNS_15FloatRoundStyleE2ESJ_EENS1_15EpilogueDefaultEEEEEvvEEEEvNT_6ParamsE)
        /*0008*/ 	.word	0x000000a8


	//----- nvinfo : EIATTR_FRAME_SIZE
	.align		4
.L_15:
        /*000c*/ 	.byte	0x04, 0x11
        /*000e*/ 	.short	(.L_17 - .L_16)
	.align		4
.L_16:
        /*0010*/ 	.word	index@(_ZN7cutlass13device_kernelINS_4gemm6kernel13GemmUniversalIN4cute5tupleIJiiiiEEENS1_10collective13CollectiveMmaINS1_34MainloopSm90TmaGmmaWarpSpecializedILi11ENS5_IJNS4_1CILi1EEESB_SB_EEENS1_35KernelTmaWarpSpecializedCooperativeEEENS5_IJNSA_ILi256EEENSA_ILi64EEENSA_ILi32EEEEEENS_6half_tENS5_IJSB_llEEESJ_SK_NS4_8TiledMMAINS4_8MMA_AtomIJNS4_4SM904GMMA25MMA_64x64x16_F32F16F16_SSILNSO_5MajorE1ELSQ_1ELNSO_7ScaleInE1ELSR_1EEEEEENS4_6LayoutINS5_IJNSA_ILi2EEESB_SB_EEENS5_IJSB_NSA_ILi0EEESX_EEEEENS5_IJNS4_10UnderscoreES10_S10_EEEEENS4_13SM90_TMA_LOADENS4_14ComposedLayoutINS4_7SwizzleILi3ELi4ELi3EEENS4_18smem_ptr_flag_bitsILi16EEENSU_INS5_IJSG_NSA_ILi8EEEEEENS5_IJSB_SG_EEEEEEEvNS4_8identityES13_S1D_vS1E_EENS_8epilogue10collective6detail29Sm90TmaWarpSpecializedAdapterINS1H_15DefaultEpilogueISJ_NS5_IJlSB_lEEES1L_NS1G_6thread17LinearCombinationISJ_Li1EffLNS1M_9ScaleType4KindE0ELNS_15FloatRoundStyleE2ESJ_EENS1_15EpilogueDefaultEEEEEvvEEEEvNT_6ParamsE)
        /*0014*/ 	.word	0x00000000


	//----- nvinfo : EIATTR_MIN_STACK_SIZE
	.align		4
.L_17:
        /*0018*/ 	.byte	0x04, 0x12
        /*001a*/ 	.short	(.L_19 - .L_18)
	.align		4
.L_18:
        /*001c*/ 	.word	index@(_ZN7cutlass13device_kernelINS_4gemm6kernel13GemmUniversalIN4cute5tupleIJiiiiEEENS1_10collective13CollectiveMmaINS1_34MainloopSm90TmaGmmaWarpSpecializedILi11ENS5_IJNS4_1CILi1EEESB_SB_EEENS1_35KernelTmaWarpSpecializedCooperativeEEENS5_IJNSA_ILi256EEENSA_ILi64EEENSA_ILi32EEEEEENS_6half_tENS5_IJSB_llEEESJ_SK_NS4_8TiledMMAINS4_8MMA_AtomIJNS4_4SM904GMMA25MMA_64x64x16_F32F16F16_SSILNSO_5MajorE1ELSQ_1ELNSO_7ScaleInE1ELSR_1EEEEEENS4_6LayoutINS5_IJNSA_ILi2EEESB_SB_EEENS5_IJSB_NSA_ILi0EEESX_EEEEENS5_IJNS4_10UnderscoreES10_S10_EEEEENS4_13SM90_TMA_LOADENS4_14ComposedLayoutINS4_7SwizzleILi3ELi4ELi3EEENS4_18smem_ptr_flag_bitsILi16EEENSU_INS5_IJSG_NSA_ILi8EEEEEENS5_IJSB_SG_EEEEEEEvNS4_8identityES13_S1D_vS1E_EENS_8epilogue10collective6detail29Sm90TmaWarpSpecializedAdapterINS1H_15DefaultEpilogueISJ_NS5_IJlSB_lEEES1L_NS1G_6thread17LinearCombinationISJ_Li1EffLNS1M_9ScaleType4KindE0ELNS_15FloatRoundStyleE2ESJ_EENS1_15EpilogueDefaultEEEEEvvEEEEvNT_6ParamsE)
        /*0020*/ 	.word	0x00000000
.L_19:


//--------------------- .nv.compat                --------------------------
	.section	.nv.compat,"",@"SHT_CUDA_COMPAT_INFO"
	.align	4
        /*0000*/ 	.byte	0x02, 0x09, 0x01, 0x00, 0x02, 0x02, 0x04, 0x00, 0x02, 0x05, 0x05, 0x00, 0x03, 0x07, 0x01, 0x01
        /*0010*/ 	.byte	0x02, 0x03, 0x01, 0x00, 0x02, 0x06, 0x01, 0x00, 0x04, 0x0b, 0x08, 0x00, 0x00, 0x00, 0x00, 0x00
        /*0020*/ 	.byte	0x00, 0x00, 0x00, 0x00


//--------------------- .nv.info._ZN7cutlass13device_kernelINS_4gemm6kernel13GemmUniversalIN4cute5tupleIJiiiiEEENS1_10collective13CollectiveMmaINS1_34MainloopSm90TmaGmmaWarpSpecializedILi11ENS5_IJNS4_1CILi1EEESB_SB_EEENS1_35KernelTmaWarpSpecializedCooperativeEEENS5_IJNSA_ILi256EEENSA_ILi64EEENSA_ILi32EEEEEENS_6half_tENS5_IJSB_llEEESJ_SK_NS4_8TiledMMAINS4_8MMA_AtomIJNS4_4SM904GMMA25MMA_64x64x16_F32F16F16_SSILNSO_5MajorE1ELSQ_1ELNSO_7ScaleInE1ELSR_1EEEEEENS4_6LayoutINS5_IJNSA_ILi2EEESB_SB_EEENS5_IJSB_NSA_ILi0EEESX_EEEEENS5_IJNS4_10UnderscoreES10_S10_EEEEENS4_13SM90_TMA_LOADENS4_14ComposedLayoutINS4_7SwizzleILi3ELi4ELi3EEENS4_18smem_ptr_flag_bitsILi16EEENSU_INS5_IJSG_NSA_ILi8EEEEEENS5_IJSB_SG_EEEEEEEvNS4_8identityES13_S1D_vS1E_EENS_8epilogue10collective6detail29Sm90TmaWarpSpecializedAdapterINS1H_15DefaultEpilogueISJ_NS5_IJlSB_lEEES1L_NS1G_6thread17LinearCombinationISJ_Li1EffLNS1M_9ScaleType4KindE0ELNS_15FloatRoundStyleE2ESJ_EENS1_15EpilogueDefaultEEEEEvvEEEEvNT_6ParamsE --------------------------
	.section	.nv.info._ZN7cutlass13device_kernelINS_4gemm6kernel13GemmUniversalIN4cute5tupleIJiiiiEEENS1_10collective13CollectiveMmaINS1_34MainloopSm90TmaGmmaWarpSpecializedILi11ENS5_IJNS4_1CILi1EEESB_SB_EEENS1_35KernelTmaWarpSpecializedCooperativeEEENS5_IJNSA_ILi256EEENSA_ILi64EEENSA_ILi32EEEEEENS_6half_tENS5_IJSB_llEEESJ_SK_NS4_8TiledMMAINS4_8MMA_AtomIJNS4_4SM904GMMA25MMA_64x64x16_F32F16F16_SSILNSO_5MajorE1ELSQ_1ELNSO_7ScaleInE1ELSR_1EEEEEENS4_6LayoutINS5_IJNSA_ILi2EEESB_SB_EEENS5_IJSB_NSA_ILi0EEESX_EEEEENS5_IJNS4_10UnderscoreES10_S10_EEEEENS4_13SM90_TMA_LOADENS4_14ComposedLayoutINS4_7SwizzleILi3ELi4ELi3EEENS4_18smem_ptr_flag_bitsILi16EEENSU_INS5_IJSG_NSA_ILi8EEEEEENS5_IJSB_SG_EEEEEEEvNS4_8identityES13_S1D_vS1E_EENS_8epilogue10collective6detail29Sm90TmaWarpSpecializedAdapterINS1H_15DefaultEpilogueISJ_NS5_IJlSB_lEEES1L_NS1G_6thread17LinearCombinationISJ_Li1EffLNS1M_9ScaleType4KindE0ELNS_15FloatRoundStyleE2ESJ_EENS1_15EpilogueDefaultEEEEEvvEEEEvNT_6ParamsE,"",@"SHT_CUDA_INFO"
	.sectionflags	@""
	.align	4


	//----- nvinfo : EIATTR_CUDA_API_VERSION
	.align		4
        /*0000*/ 	.byte	0x04, 0x37
        /*0002*/ 	.short	(.L_21 - .L_20)
.L_20:
        /*0004*/ 	.word	0x00000082


	//----- nvinfo : EIATTR_KPARAM_INFO
	.align		4
.L_21:
        /*0008*/ 	.byte	0x04, 0x17
        /*000a*/ 	.short	(.L_23 - .L_22)
.L_22:
        /*000c*/ 	.word	0x00000000
        /*0010*/ 	.short	0x0000
        /*0012*/ 	.short	0x0070
        /*0014*/ 	.byte	0x00, 0xf0, 0x01, 0x10


	//----- nvinfo : EIATTR_SPARSE_MMA_MASK
	.align		4
.L_23:
        /*0018*/ 	.byte	0x03, 0x50
        /*001a*/ 	.short	0x0000


	//----- nvinfo : EIATTR_MAXREG_COUNT
	.align		4
        /*001c*/ 	.byte	0x03, 0x1b
        /*001e*/ 	.short	0x00a8


	//----- nvinfo : EIATTR_NUM_BARRIERS
	.align		4
        /*0020*/ 	.byte	0x02, 0x4c
        /*0022*/ 	.byte	0x01
	.zero		1


	//----- nvinfo : EIATTR_EXTERNS
	.align		4
        /*0024*/ 	.byte	0x04, 0x0f
        /*0026*/ 	.short	(.L_25 - .L_24)


	//   ....[0]....
	.align		4
.L_24:
        /*0028*/ 	.word	index@(__assertfail)


	//----- nvinfo : EIATTR_MERCURY_ISA_VERSION
	.align		4
.L_25:
        /*002c*/ 	.byte	0x03, 0x5f
        /*002e*/ 	.short	0x0101


	//----- nvinfo : EIATTR_INT_WARP_WIDE_INSTR_OFFSETS
	.align		4
        /*0030*/ 	.byte	0x04, 0x31
        /*0032*/ 	.short	(.L_27 - .L_26)


	//   ....[0]....
.L_26:
        /*0034*/ 	.word	0x00000490


	//   ....[1]....
        /*0038*/ 	.word	0x000004a0


	//   ....[2]....
        /*003c*/ 	.word	0x000005e0


	//----- nvinfo : EIATTR_COOP_GROUP_MASK_REGIDS
	.align		4
.L_27:
        /*0040*/ 	.byte	0x04, 0x29
        /*0042*/ 	.short	(.L_29 - .L_28)


	//   ....[0]....
.L_28:
        /*0044*/ 	.word	0xffffffff


	//   ....[1]....
        /*0048*/ 	.word	0xffffffff


	//   ....[2]....
        /*004c*/ 	.word	0xffffffff


	//   ....[3]....
        /*0050*/ 	.word	0xffffffff


	//   ....[4]....
        /*0054*/ 	.word	0xffffffff


	//----- nvinfo : EIATTR_COOP_GROUP_INSTR_OFFSETS
	.align		4
.L_29:
        /*0058*/ 	.byte	0x04, 0x28
        /*005a*/ 	.short	(.L_31 - .L_30)


	//   ....[0]....
.L_30:
        /*005c*/ 	.word	0x00000060


	//   ....[1]....
        /*0060*/ 	.word	0x00000070


	//   ....[2]....
        /*0064*/ 	.word	0x00000130


	//   ....[3]....
        /*0068*/ 	.word	0x000003d0


	//   ....[4]....
        /*006c*/ 	.word	0x000012f0


	//----- nvinfo : EIATTR_REG_RECONFIG
	.align		4
.L_31:
        /*0070*/ 	.byte	0x01, 0x54
	.zero		2


	//----- nvinfo : EIATTR_SYSCALL_OFFSETS
	.align		4
        /*0074*/ 	.byte	0x04, 0x46
        /*0076*/ 	.short	(.L_33 - .L_32)


	//   ....[0]....
.L_32:
        /*0078*/ 	.word	0x000014d0


	//----- nvinfo : EIATTR_MBARRIER_INSTR_OFFSETS
	.align		4
.L_33:
        /*007c*/ 	.byte	0x04, 0x39
        /*007e*/ 	.short	(.L_35 - .L_34)


	//   ....[0]....
.L_34:
        /*0080*/ 	.word	0x00000250
        /*0084*/ 	.word	0x000000ff
        /*0088*/ 	.word	0x00000000
        /*008c*/ 	.short	0x0100
        /*008e*/ 	.byte	0x08
	.zero		1


	//   ....[1]....
        /*0090*/ 	.word	0x00000260
        /*0094*/ 	.word	0x000000ff
        /*0098*/ 	.word	0x00000058
        /*009c*/ 	.short	0x0100
        /*009e*/ 	.byte	0x08
	.zero		1


	//   ....[2]....
        /*00a0*/ 	.word	0x00000270
        /*00a4*/ 	.word	0x000000ff
        /*00a8*/ 	.word	0x00000008
        /*00ac*/ 	.short	0x0100
        /*00ae*/ 	.byte	0x08
	.zero		1


	//   ....[3]....
        /*00b0*/ 	.word	0x00000280
        /*00b4*/ 	.word	0x000000ff
        /*00b8*/ 	.word	0x00000060
        /*00bc*/ 	.short	0x0100
        /*00be*/ 	.byte	0x08
	.zero		1


	//   ....[4]....
        /*00c0*/ 	.word	0x00000290
        /*00c4*/ 	.word	0x000000ff
        /*00c8*/ 	.word	0x00000010
        /*00cc*/ 	.short	0x0100
        /*00ce*/ 	.byte	0x08
	.zero		1


	//   ....[5]....
        /*00d0*/ 	.word	0x000002a0
        /*00d4*/ 	.word	0x000000ff
        /*00d8*/ 	.word	0x00000068
        /*00dc*/ 	.short	0x0100
        /*00de*/ 	.byte	0x08
	.zero		1


	//   ....[6]....
        /*00e0*/ 	.word	0x000002b0
        /*00e4*/ 	.word	0x000000ff
        /*00e8*/ 	.word	0x00000018
        /*00ec*/ 	.short	0x0100
        /*00ee*/ 	.byte	0x08
	.zero		1


	//   ....[7]....
        /*00f0*/ 	.word	0x000002c0
        /*00f4*/ 	.word	0x000000ff
        /*00f8*/ 	.word	0x00000070
        /*00fc*/ 	.short	0x0100
        /*00fe*/ 	.byte	0x08
	.zero		1


	//   ....[8]....
        /*0100*/ 	.word	0x000002d0
        /*0104*/ 	.word	0x000000ff
        /*0108*/ 	.word	0x00000020
        /*010c*/ 	.short	0x0100
        /*010e*/ 	.byte	0x08
	.zero		1


	//   ....[9]....
        /*0110*/ 	.word	0x000002e0
        /*0114*/ 	.word	0x000000ff
        /*0118*/ 	.word	0x00000078
        /*011c*/ 	.short	0x0100
        /*011e*/ 	.byte	0x08
	.zero		1


	//   ....[10]....
        /*0120*/ 	.word	0x000002f0
        /*0124*/ 	.word	0x000000ff
        /*0128*/ 	.word	0x00000028
        /*012c*/ 	.short	0x0100
        /*012e*/ 	.byte	0x08
	.zero		1


	//   ....[11]....
        /*0130*/ 	.word	0x00000300
        /*0134*/ 	.word	0x000000ff
        /*0138*/ 	.word	0x00000080
        /*013c*/ 	.short	0x0100
        /*013e*/ 	.byte	0x08
	.zero		1


	//   ....[12]....
        /*0140*/ 	.word	0x00000310
        /*0144*/ 	.word	0x000000ff
        /*0148*/ 	.word	0x00000030
        /*014c*/ 	.short	0x0100
        /*014e*/ 	.byte	0x08
	.zero		1


	//   ....[13]....
        /*0150*/ 	.word	0x00000320
        /*0154*/ 	.word	0x000000ff
        /*0158*/ 	.word	0x00000088
        /*015c*/ 	.short	0x0100
        /*015e*/ 	.byte	0x08
	.zero		1


	//   ....[14]....
        /*0160*/ 	.word	0x00000330
        /*0164*/ 	.word	0x000000ff
        /*0168*/ 	.word	0x00000038
        /*016c*/ 	.short	0x0100
        /*016e*/ 	.byte	0x08
	.zero		1


	//   ....[15]....
        /*0170*/ 	.word	0x00000340
        /*0174*/ 	.word	0x000000ff
        /*0178*/ 	.word	0x00000090
        /*017c*/ 	.short	0x0100
        /*017e*/ 	.byte	0x08
	.zero		1


	//   ....[16]....
        /*0180*/ 	.word	0x00000350
        /*0184*/ 	.word	0x000000ff
        /*0188*/ 	.word	0x00000040
        /*018c*/ 	.short	0x0100
        /*018e*/ 	.byte	0x08
	.zero		1


	//   ....[17]....
        /*0190*/ 	.word	0x00000360
        /*0194*/ 	.word	0x000000ff
        /*0198*/ 	.word	0x00000098
        /*019c*/ 	.short	0x0100
        /*019e*/ 	.byte	0x08
	.zero		1


	//   ....[18]....
        /*01a0*/ 	.word	0x00000370
        /*01a4*/ 	.word	0x000000ff
        /*01a8*/ 	.word	0x00000048
        /*01ac*/ 	.short	0x0100
        /*01ae*/ 	.byte	0x08
	.zero		1


	//   ....[19]....
        /*01b0*/ 	.word	0x00000380
        /*01b4*/ 	.word	0x000000ff
        /*01b8*/ 	.word	0x000000a0
        /*01bc*/ 	.short	0x0100
        /*01be*/ 	.byte	0x08
	.zero		1


	//   ....[20]....
        /*01c0*/ 	.word	0x00000390
        /*01c4*/ 	.word	0x000000ff
        /*01c8*/ 	.word	0x00000050
        /*01cc*/ 	.short	0x0100
        /*01ce*/ 	.byte	0x08
	.zero		1


	//   ....[21]....
        /*01d0*/ 	.word	0x000003a0
        /*01d4*/ 	.word	0x000000ff
        /*01d8*/ 	.word	0x000000a8
        /*01dc*/ 	.short	0x0100
        /*01de*/ 	.byte	0x08
	.zero		1


	//   ....[22]....
        /*01e0*/ 	.word	0x00000660
        /*01e4*/ 	.word	0x000000ff
        /*01e8*/ 	.word	0x000000c0
        /*01ec*/ 	.short	0x0100
        /*01ee*/ 	.byte	0x08
	.zero		1


	//   ....[23]....
        /*01f0*/ 	.word	0x000006e0
        /*01f4*/ 	.word	0x000000ff
        /*01f8*/ 	.word	0x000000c8
        /*01fc*/ 	.short	0x0100
        /*01fe*/ 	.byte	0x08
	.zero		1


	//   ....[24]....
        /*0200*/ 	.word	0x00001550
        /*0204*/ 	.word	0x00000003
        /*0208*/ 	.word	0x00000000
        /*020c*/ 	.short	0x010a
        /*020e*/ 	.byte	0x3f
	.zero		1


	//   ....[25]....
        /*0210*/ 	.word	0x000015b0
        /*0214*/ 	.word	0x00000003
        /*0218*/ 	.word	0x00000000
        /*021c*/ 	.short	0x010a
        /*021e*/ 	.byte	0x3f
	.zero		1


	//   ....[26]....
        /*0220*/ 	.word	0x000018d0
        /*0224*/ 	.word	0x000000ff
        /*0228*/ 	.word	0x00000000
        /*022c*/ 	.short	0x010a
        /*022e*/ 	.byte	0x04
	.zero		1


	//   ....[27]....
        /*0230*/ 	.word	0x00001910
        /*0234*/ 	.word	0x000000ff
        /*0238*/ 	.word	0x00000000
        /*023c*/ 	.short	0x010a
        /*023e*/ 	.byte	0x04
	.zero		1


	//   ....[28]....
        /*0240*/ 	.word	0x00001b50
        /*0244*/ 	.word	0x000000ff
        /*0248*/ 	.word	0x00000000
        /*024c*/ 	.short	0x0101
        /*024e*/ 	.byte	0x04
	.zero		1


	//   ....[29]....
        /*0250*/ 	.word	0x00001d30
        /*0254*/ 	.word	0x000000ff
        /*0258*/ 	.word	0x00000000
        /*025c*/ 	.short	0x0101
        /*025e*/ 	.byte	0x06
	.zero		1


	//   ....[30]....
        /*0260*/ 	.word	0x00007ab0
        /*0264*/ 	.word	0x0000000e
        /*0268*/ 	.word	0x00000058
        /*026c*/ 	.short	0x010a
        /*026e*/ 	.byte	0x3f
	.zero		1


	//   ....[31]....
        /*0270*/ 	.word	0x00007f20
        /*0274*/ 	.word	0x00000006
        /*0278*/ 	.word	0x000000c8
        /*027c*/ 	.short	0x0101
        /*027e*/ 	.byte	0x3f
	.zero		1


	//   ....[32]....
        /*0280*/ 	.word	0x00008640
        /*0284*/ 	.word	0x00000007
        /*0288*/ 	.word	0x00000000
        /*028c*/ 	.short	0x010a
        /*028e*/ 	.byte	0x3f
	.zero		1


	//   ....[33]....
        /*0290*/ 	.word	0x000086c0
        /*0294*/ 	.word	0x00000009
        /*0298*/ 	.word	0x00000000
        /*029c*/ 	.short	0x010a
        /*029e*/ 	.byte	0x3f
	.zero		1


	//   ....[34]....
        /*02a0*/ 	.word	0x00008750
        /*02a4*/ 	.word	0x00000006
        /*02a8*/ 	.word	0x00000000
        /*02ac*/ 	.short	0x010a
        /*02ae*/ 	.byte	0x3f
	.zero		1


	//   ....[35]....
        /*02b0*/ 	.word	0x000087e0
        /*02b4*/ 	.word	0x00000009
        /*02b8*/ 	.word	0x00000000
        /*02bc*/ 	.short	0x010a
        /*02be*/ 	.byte	0x3f
	.zero		1


	//   ....[36]....
        /*02c0*/ 	.word	0x00008870
        /*02c4*/ 	.word	0x00000006
        /*02c8*/ 	.word	0x00000000
        /*02cc*/ 	.short	0x010a
        /*02ce*/ 	.byte	0x3f
	.zero		1


	//   ....[37]....
        /*02d0*/ 	.word	0x00008900
        /*02d4*/ 	.word	0x00000009
        /*02d8*/ 	.word	0x00000000
        /*02dc*/ 	.short	0x010a
        /*02de*/ 	.byte	0x3f
	.zero		1


	//   ....[38]....
        /*02e0*/ 	.word	0x00008990
        /*02e4*/ 	.word	0x00000006
        /*02e8*/ 	.word	0x00000000
        /*02ec*/ 	.short	0x010a
        /*02ee*/ 	.byte	0x3f
	.zero		1


	//   ....[39]....
        /*02f0*/ 	.word	0x00008a20
        /*02f4*/ 	.word	0x00000009
        /*02f8*/ 	.word	0x00000000
        /*02fc*/ 	.short	0x010a
        /*02fe*/ 	.byte	0x3f
	.zero		1


	//   ....[40]....
        /*0300*/ 	.word	0x00008ab0
        /*0304*/ 	.word	0x00000006
        /*0308*/ 	.word	0x00000000
        /*030c*/ 	.short	0x010a
        /*030e*/ 	.byte	0x3f
	.zero		1


	//   ....[41]....
        /*0310*/ 	.word	0x00008b40
        /*0314*/ 	.word	0x00000009
        /*0318*/ 	.word	0x00000000
        /*031c*/ 	.short	0x010a
        /*031e*/ 	.byte	0x3f
	.zero		1


	//   ....[42]....
        /*0320*/ 	.word	0x00008bd0
        /*0324*/ 	.word	0x00000003
        /*0328*/ 	.word	0x00000000
        /*032c*/ 	.short	0x010a
        /*032e*/ 	.byte	0x3f
	.zero		1


	//   ....[43]....
        /*0330*/ 	.word	0x00008c30
        /*0334*/ 	.word	0x00000003
        /*0338*/ 	.word	0x00000000
        /*033c*/ 	.short	0x010a
        /*033e*/ 	.byte	0x3f
	.zero		1


	//   ....[44]....
        /*0340*/ 	.word	0x00008c90
        /*0344*/ 	.word	0x00000004
        /*0348*/ 	.word	0x00000000
        /*034c*/ 	.short	0x010a
        /*034e*/ 	.byte	0x3f
	.zero		1


	//   ....[45]....
        /*0350*/ 	.word	0x00008d60
        /*0354*/ 	.word	0x0000000e
        /*0358*/ 	.word	0x00000058
        /*035c*/ 	.short	0x010a
        /*035e*/ 	.byte	0x3f
	.zero		1


	//   ....[46]....
        /*0360*/ 	.word	0x00008e30
        /*0364*/ 	.word	0x00000007
        /*0368*/ 	.word	0x00000000
        /*036c*/ 	.short	0x010a
        /*036e*/ 	.byte	0x3f
	.zero		1


	//   ....[47]....
        /*0370*/ 	.word	0x00008e80
        /*0374*/ 	.word	0x00000009
        /*0378*/ 	.word	0x00000000
        /*037c*/ 	.short	0x010a
        /*037e*/ 	.byte	0x3f
	.zero		1


	//   ....[48]....
        /*0380*/ 	.word	0x00008ed0
        /*0384*/ 	.word	0x00000006
        /*0388*/ 	.word	0x00000000
        /*038c*/ 	.short	0x010a
        /*038e*/ 	.byte	0x3f
	.zero		1


	//   ....[49]....
        /*0390*/ 	.word	0x00008f20
        /*0394*/ 	.word	0x00000009
        /*0398*/ 	.word	0x00000000
        /*039c*/ 	.short	0x010a
        /*039e*/ 	.byte	0x3f
	.zero		1


	//   ....[50]....
        /*03a0*/ 	.word	0x00008f70
        /*03a4*/ 	.word	0x00000006
        /*03a8*/ 	.word	0x00000000
        /*03ac*/ 	.short	0x010a
        /*03ae*/ 	.byte	0x3f
	.zero		1


	//   ....[51]....
        /*03b0*/ 	.word	0x00008fc0
        /*03b4*/ 	.word	0x00000009
        /*03b8*/ 	.word	0x00000000
        /*03bc*/ 	.short	0x010a
        /*03be*/ 	.byte	0x3f
	.zero		1


	//   ....[52]....
        /*03c0*/ 	.word	0x00009010
        /*03c4*/ 	.word	0x00000006
        /*03c8*/ 	.word	0x00000000
        /*03cc*/ 	.short	0x010a
        /*03ce*/ 	.byte	0x3f
	.zero		1


	//   ....[53]....
        /*03d0*/ 	.word	0x00009060
        /*03d4*/ 	.word	0x00000009
        /*03d8*/ 	.word	0x00000000
        /*03dc*/ 	.short	0x010a
        /*03de*/ 	.byte	0x3f
	.zero		1


	//   ....[54]....
        /*03e0*/ 	.word	0x000090b0
        /*03e4*/ 	.word	0x00000006
        /*03e8*/ 	.word	0x00000000
        /*03ec*/ 	.short	0x010a
        /*03ee*/ 	.byte	0x3f
	.zero		1


	//   ....[55]....
        /*03f0*/ 	.word	0x00009100
        /*03f4*/ 	.word	0x00000009
        /*03f8*/ 	.word	0x00000000
        /*03fc*/ 	.short	0x010a
        /*03fe*/ 	.byte	0x3f
	.zero		1


	//----- nvinfo : EIATTR_NUM_MBARRIERS
	.align		4
.L_35:
        /*0400*/ 	.byte	0x03, 0x38
        /*0402*/ 	.short	0x0018


	//----- nvinfo : EIATTR_EXIT_INSTR_OFFSETS
	.align		4
        /*0404*/ 	.byte	0x04, 0x1c
        /*0406*/ 	.short	(.L_37 - .L_36)


	//   ....[0]....
.L_36:
        /*0408*/ 	.word	0x00000780


	//   ....[1]....
        /*040c*/ 	.word	0x00001050


	//   ....[2]....
        /*0410*/ 	.word	0x00007150


	//   ....[3]....
        /*0414*/ 	.word	0x00007780


	//   ....[4]....
        /*0418*/ 	.word	0x00008c20


	//----- nvinfo : EIATTR_MAX_THREADS
	.align		4
.L_37:
        /*041c*/ 	.byte	0x04, 0x05
        /*041e*/ 	.short	(.L_39 - .L_38)
.L_38:
        /*0420*/ 	.word	0x00000180
        /*0424*/ 	.word	0x00000001
        /*0428*/ 	.word	0x00000001


	//----- nvinfo : EIATTR_CRS_STACK_SIZE
	.align		4
.L_39:
        /*042c*/ 	.byte	0x04, 0x1e
        /*042e*/ 	.short	(.L_41 - .L_40)
.L_40:
        /*0430*/ 	.word	0x00000000


	//----- nvinfo : EIATTR_CBANK_PARAM_SIZE
	.align		4
.L_41:
        /*0434*/ 	.byte	0x03, 0x19
        /*0436*/ 	.short	0x0470


	//----- nvinfo : EIATTR_PARAM_CBANK
	.align		4
        /*0438*/ 	.byte	0x04, 0x0a
        /*043a*/ 	.short	(.L_43 - .L_42)
	.align		4
.L_42:
        /*043c*/ 	.word	index@(.nv.constant0._ZN7cutlass13device_kernelINS_4gemm6kernel13GemmUniversalIN4cute5tupleIJiiiiEEENS1_10collective13CollectiveMmaINS1_34MainloopSm90TmaGmmaWarpSpecializedILi11ENS5_IJNS4_1CILi1EEESB_SB_EEENS1_35KernelTmaWarpSpecializedCooperativeEEENS5_IJNSA_ILi256EEENSA_ILi64EEENSA_ILi32EEEEEENS_6half_tENS5_IJSB_llEEESJ_SK_NS4_8TiledMMAINS4_8MMA_AtomIJNS4_4SM904GMMA25MMA_64x64x16_F32F16F16_SSILNSO_5MajorE1ELSQ_1ELNSO_7ScaleInE1ELSR_1EEEEEENS4_6LayoutINS5_IJNSA_ILi2EEESB_SB_EEENS5_IJSB_NSA_ILi0EEESX_EEEEENS5_IJNS4_10UnderscoreES10_S10_EEEEENS4_13SM90_TMA_LOADENS4_14ComposedLayoutINS4_7SwizzleILi3ELi4ELi3EEENS4_18smem_ptr_flag_bitsILi16EEENSU_INS5_IJSG_NSA_ILi8EEEEEENS5_IJSB_SG_EEEEEEEvNS4_8identityES13_S1D_vS1E_EENS_8epilogue10collective6detail29Sm90TmaWarpSpecializedAdapterINS1H_15DefaultEpilogueISJ_NS5_IJlSB_lEEES1L_NS1G_6thread17LinearCombinationISJ_Li1EffLNS1M_9ScaleType4KindE0ELNS_15FloatRoundStyleE2ESJ_EENS1_15EpilogueDefaultEEEEEvvEEEEvNT_6ParamsE)
        /*0440*/ 	.short	0x0210
        /*0442*/ 	.short	0x0470


	//----- nvinfo : EIATTR_SW_WAR
	.align		4
.L_43:
        /*0444*/ 	.byte	0x04, 0x36
        /*0446*/ 	.short	(.L_45 - .L_44)
.L_44:
        /*0448*/ 	.word	0x00000008
.L_45:


//--------------------- .nv.callgraph             --------------------------
	.section	.nv.callgraph,"",@"SHT_CUDA_CALLGRAPH"
	.align	4
	.sectionentsize	8
	.align		4
        /*0000*/ 	.word	0x00000000
	.align		4
        /*0004*/ 	.word	0xffffffff
	.align		4
        /*0008*/ 	.word	index@(_ZN7cutlass13device_kernelINS_4gemm6kernel13GemmUniversalIN4cute5tupleIJiiiiEEENS1_10collective13CollectiveMmaINS1_34MainloopSm90TmaGmmaWarpSpecializedILi11ENS5_IJNS4_1CILi1EEESB_SB_EEENS1_35KernelTmaWarpSpecializedCooperativeEEENS5_IJNSA_ILi256EEENSA_ILi64EEENSA_ILi32EEEEEENS_6half_tENS5_IJSB_llEEESJ_SK_NS4_8TiledMMAINS4_8MMA_AtomIJNS4_4SM904GMMA25MMA_64x64x16_F32F16F16_SSILNSO_5MajorE1ELSQ_1ELNSO_7ScaleInE1ELSR_1EEEEEENS4_6LayoutINS5_IJNSA_ILi2EEESB_SB_EEENS5_IJSB_NSA_ILi0EEESX_EEEEENS5_IJNS4_10UnderscoreES10_S10_EEEEENS4_13SM90_TMA_LOADENS4_14ComposedLayoutINS4_7SwizzleILi3ELi4ELi3EEENS4_18smem_ptr_flag_bitsILi16EEENSU_INS5_IJSG_NSA_ILi8EEEEEENS5_IJSB_SG_EEEEEEEvNS4_8identityES13_S1D_vS1E_EENS_8epilogue10collective6detail29Sm90TmaWarpSpecializedAdapterINS1H_15DefaultEpilogueISJ_NS5_IJlSB_lEEES1L_NS1G_6thread17LinearCombinationISJ_Li1EffLNS1M_9ScaleType4KindE0ELNS_15FloatRoundStyleE2ESJ_EENS1_15EpilogueDefaultEEEEEvvEEEEvNT_6ParamsE)
	.align		4
        /*000c*/ 	.word	index@(__assertfail)
	.align		4
        /*0010*/ 	.word	0x00000000
	.align		4
        /*0014*/ 	.word	0xfffffffe
	.align		4
        /*0018*/ 	.word	0x00000000
	.align		4
        /*001c*/ 	.word	0xfffffffd
	.align		4
        /*0020*/ 	.word	0x00000000
	.align		4
        /*0024*/ 	.word	0xfffffffc


//--------------------- .nv.constant4             --------------------------
	.section	.nv.constant4,"a",@progbits
	.align	8
	.align		8
.nv.constant4:
        /*0000*/ 	.dword	__assertfail
	.align		8
        /*0008*/ 	.dword	__unnamed_1
	.align		8
        /*0010*/ 	.dword	_ZN40_INTERNAL_7bf895a4_4_k_cu_12b9a54b_245024cuda3std3__45__cpo5beginE
	.align		8
        /*0018*/ 	.dword	_ZN40_INTERNAL_7bf895a4_4_k_cu_12b9a54b_245024cuda3std3__45__cpo3endE
	.align		8
        /*0020*/ 	.dword	_ZN40_INTERNAL_7bf895a4_4_k_cu_12b9a54b_245024cuda3std3__45__cpo6cbeginE
	.align		8
        /*0028*/ 	.dword	_ZN40_INTERNAL_7bf895a4_4_k_cu_12b9a54b_245024cuda3std3__45__cpo4cendE
	.align		8
        /*0030*/ 	.dword	_ZN40_INTERNAL_7bf895a4_4_k_cu_12b9a54b_245024cuda3std3__442_GLOBAL__N__7bf895a4_4_k_cu_12b9a54b_245026ignoreE
	.align		8
        /*0038*/ 	.dword	_ZN40_INTERNAL_7bf895a4_4_k_cu_12b9a54b_245024cuda3std3__419piecewise_constructE
	.align		8
        /*0040*/ 	.dword	_ZN40_INTERNAL_7bf895a4_4_k_cu_12b9a54b_245024cuda3std3__48in_placeE
	.align		8
        /*0048*/ 	.dword	_ZN40_INTERNAL_7bf895a4_4_k_cu_12b9a54b_245024cuda3std6ranges3__45__cpo4swapE
	.align		8
        /*0050*/ 	.dword	_ZN40_INTERNAL_7bf895a4_4_k_cu_12b9a54b_245024cuda3std6ranges3__45__cpo9iter_moveE
	.align		8
        /*0058*/ 	.dword	_ZN40_INTERNAL_7bf895a4_4_k_cu_12b9a54b_245024cute7productE
	.align		8
        /*0060*/ 	.dword	_ZN40_INTERNAL_7bf895a4_4_k_cu_12b9a54b_245024cute1_E
	.align		8
        /*0068*/ 	.dword	$str$22
	.align		8
        /*0070*/ 	.dword	$str$23


//--------------------- .text._ZN7cutlass13device_kernelINS_4gemm6kernel13GemmUniversalIN4cute5tupleIJiiiiEEENS1_10collective13CollectiveMmaINS1_34MainloopSm90TmaGmmaWarpSpecializedILi11ENS5_IJNS4_1CILi1EEESB_SB_EEENS1_35KernelTmaWarpSpecializedCooperativeEEENS5_IJNSA_ILi256EEENSA_ILi64EEENSA_ILi32EEEEEENS_6half_tENS5_IJSB_llEEESJ_SK_NS4_8TiledMMAINS4_8MMA_AtomIJNS4_4SM904GMMA25MMA_64x64x16_F32F16F16_SSILNSO_5MajorE1ELSQ_1ELNSO_7ScaleInE1ELSR_1EEEEEENS4_6LayoutINS5_IJNSA_ILi2EEESB_SB_EEENS5_IJSB_NSA_ILi0EEESX_EEEEENS5_IJNS4_10UnderscoreES10_S10_EEEEENS4_13SM90_TMA_LOADENS4_14ComposedLayoutINS4_7SwizzleILi3ELi4ELi3EEENS4_18smem_ptr_flag_bitsILi16EEENSU_INS5_IJSG_NSA_ILi8EEEEEENS5_IJSB_SG_EEEEEEEvNS4_8identityES13_S1D_vS1E_EENS_8epilogue10collective6detail29Sm90TmaWarpSpecializedAdapterINS1H_15DefaultEpilogueISJ_NS5_IJlSB_lEEES1L_NS1G_6thread17LinearCombinationISJ_Li1EffLNS1M_9ScaleType4KindE0ELNS_15FloatRoundStyleE2ESJ_EENS1_15EpilogueDefaultEEEEEvvEEEEvNT_6ParamsE --------------------------
	.section	.text._ZN7cutlass13device_kernelINS_4gemm6kernel13GemmUniversalIN4cute5tupleIJiiiiEEENS1_10collective13CollectiveMmaINS1_34MainloopSm90TmaGmmaWarpSpecializedILi11ENS5_IJNS4_1CILi1EEESB_SB_EEENS1_35KernelTmaWarpSpecializedCooperativeEEENS5_IJNSA_ILi256EEENSA_ILi64EEENSA_ILi32EEEEEENS_6half_tENS5_IJSB_llEEESJ_SK_NS4_8TiledMMAINS4_8MMA_AtomIJNS4_4SM904GMMA25MMA_64x64x16_F32F16F16_SSILNSO_5MajorE1ELSQ_1ELNSO_7ScaleInE1ELSR_1EEEEEENS4_6LayoutINS5_IJNSA_ILi2EEESB_SB_EEENS5_IJSB_NSA_ILi0EEESX_EEEEENS5_IJNS4_10UnderscoreES10_S10_EEEEENS4_13SM90_TMA_LOADENS4_14ComposedLayoutINS4_7SwizzleILi3ELi4ELi3EEENS4_18smem_ptr_flag_bitsILi16EEENSU_INS5_IJSG_NSA_ILi8EEEEEENS5_IJSB_SG_EEEEEEEvNS4_8identityES13_S1D_vS1E_EENS_8epilogue10collective6detail29Sm90TmaWarpSpecializedAdapterINS1H_15DefaultEpilogueISJ_NS5_IJlSB_lEEES1L_NS1G_6thread17LinearCombinationISJ_Li1EffLNS1M_9ScaleType4KindE0ELNS_15FloatRoundStyleE2ESJ_EENS1_15EpilogueDefaultEEEEEvvEEEEvNT_6ParamsE,"ax",@progbits
	.align	128
.text._ZN7cutlass13device_kernelINS_4gemm6kernel13GemmUniversalIN4cute5tupleIJiiiiEEENS1_10collective13CollectiveMmaINS1_34MainloopSm90TmaGmmaWarpSpecializedILi11ENS5_IJNS4_1CILi1EEESB_SB_EEENS1_35KernelTmaWarpSpecializedCooperativeEEENS5_IJNSA_ILi256EEENSA_ILi64EEENSA_ILi32EEEEEENS_6half_tENS5_IJSB_llEEESJ_SK_NS4_8TiledMMAINS4_8MMA_AtomIJNS4_4SM904GMMA25MMA_64x64x16_F32F16F16_SSILNSO_5MajorE1ELSQ_1ELNSO_7ScaleInE1ELSR_1EEEEEENS4_6LayoutINS5_IJNSA_ILi2EEESB_SB_EEENS5_IJSB_NSA_ILi0EEESX_EEEEENS5_IJNS4_10UnderscoreES10_S10_EEEEENS4_13SM90_TMA_LOADENS4_14ComposedLayoutINS4_7SwizzleILi3ELi4ELi3EEENS4_18smem_ptr_flag_bitsILi16EEENSU_INS5_IJSG_NSA_ILi8EEEEEENS5_IJSB_SG_EEEEEEEvNS4_8identityES13_S1D_vS1E_EENS_8epilogue10collective6detail29Sm90TmaWarpSpecializedAdapterINS1H_15DefaultEpilogueISJ_NS5_IJlSB_lEEES1L_NS1G_6thread17LinearCombinationISJ_Li1EffLNS1M_9ScaleType4KindE0ELNS_15FloatRoundStyleE2ESJ_EENS1_15EpilogueDefaultEEEEEvvEEEEvNT_6ParamsE:
        .type           _ZN7cutlass13device_kernelINS_4gemm6kernel13GemmUniversalIN4cute5tupleIJiiiiEEENS1_10collective13CollectiveMmaINS1_34MainloopSm90TmaGmmaWarpSpecializedILi11ENS5_IJNS4_1CILi1EEESB_SB_EEENS1_35KernelTmaWarpSpecializedCooperativeEEENS5_IJNSA_ILi256EEENSA_ILi64EEENSA_ILi32EEEEEENS_6half_tENS5_IJSB_llEEESJ_SK_NS4_8TiledMMAINS4_8MMA_AtomIJNS4_4SM904GMMA25MMA_64x64x16_F32F16F16_SSILNSO_5MajorE1ELSQ_1ELNSO_7ScaleInE1ELSR_1EEEEEENS4_6LayoutINS5_IJNSA_ILi2EEESB_SB_EEENS5_IJSB_NSA_ILi0EEESX_EEEEENS5_IJNS4_10UnderscoreES10_S10_EEEEENS4_13SM90_TMA_LOADENS4_14ComposedLayoutINS4_7SwizzleILi3ELi4ELi3EEENS4_18smem_ptr_flag_bitsILi16EEENSU_INS5_IJSG_NSA_ILi8EEEEEENS5_IJSB_SG_EEEEEEEvNS4_8identityES13_S1D_vS1E_EENS_8epilogue10collective6detail29Sm90TmaWarpSpecializedAdapterINS1H_15DefaultEpilogueISJ_NS5_IJlSB_lEEES1L_NS1G_6thread17LinearCombinationISJ_Li1EffLNS1M_9ScaleType4KindE0ELNS_15FloatRoundStyleE2ESJ_EENS1_15EpilogueDefaultEEEEEvvEEEEvNT_6ParamsE,@function
        .size           _ZN7cutlass13device_kernelINS_4gemm6kernel13GemmUniversalIN4cute5tupleIJiiiiEEENS1_10collective13CollectiveMmaINS1_34MainloopSm90TmaGmmaWarpSpecializedILi11ENS5_IJNS4_1CILi1EEESB_SB_EEENS1_35KernelTmaWarpSpecializedCooperativeEEENS5_IJNSA_ILi256EEENSA_ILi64EEENSA_ILi32EEEEEENS_6half_tENS5_IJSB_llEEESJ_SK_NS4_8TiledMMAINS4_8MMA_AtomIJNS4_4SM904GMMA25MMA_64x64x16_F32F16F16_SSILNSO_5MajorE1ELSQ_1ELNSO_7ScaleInE1ELSR_1EEEEEENS4_6LayoutINS5_IJNSA_ILi2EEESB_SB_EEENS5_IJSB_NSA_ILi0EEESX_EEEEENS5_IJNS4_10UnderscoreES10_S10_EEEEENS4_13SM90_TMA_LOADENS4_14ComposedLayoutINS4_7SwizzleILi3ELi4ELi3EEENS4_18smem_ptr_flag_bitsILi16EEENSU_INS5_IJSG_NSA_ILi8EEEEEENS5_IJSB_SG_EEEEEEEvNS4_8identityES13_S1D_vS1E_EENS_8epilogue10collective6detail29Sm90TmaWarpSpecializedAdapterINS1H_15DefaultEpilogueISJ_NS5_IJlSB_lEEES1L_NS1G_6thread17LinearCombinationISJ_Li1EffLNS1M_9ScaleType4KindE0ELNS_15FloatRoundStyleE2ESJ_EENS1_15EpilogueDefaultEEEEEvvEEEEvNT_6ParamsE,(.L_x_207 - _ZN7cutlass13device_kernelINS_4gemm6kernel13GemmUniversalIN4cute5tupleIJiiiiEEENS1_10collective13CollectiveMmaINS1_34MainloopSm90TmaGmmaWarpSpecializedILi11ENS5_IJNS4_1CILi1EEESB_SB_EEENS1_35KernelTmaWarpSpecializedCooperativeEEENS5_IJNSA_ILi256EEENSA_ILi64EEENSA_ILi32EEEEEENS_6half_tENS5_IJSB_llEEESJ_SK_NS4_8TiledMMAINS4_8MMA_AtomIJNS4_4SM904GMMA25MMA_64x64x16_F32F16F16_SSILNSO_5MajorE1ELSQ_1ELNSO_7ScaleInE1ELSR_1EEEEEENS4_6LayoutINS5_IJNSA_ILi2EEESB_SB_EEENS5_IJSB_NSA_ILi0EEESX_EEEEENS5_IJNS4_10UnderscoreES10_S10_EEEEENS4_13SM90_TMA_LOADENS4_14ComposedLayoutINS4_7SwizzleILi3ELi4ELi3EEENS4_18smem_ptr_flag_bitsILi16EEENSU_INS5_IJSG_NSA_ILi8EEEEEENS5_IJSB_SG_EEEEEEEvNS4_8identityES13_S1D_vS1E_EENS_8epilogue10collective6detail29Sm90TmaWarpSpecializedAdapterINS1H_15DefaultEpilogueISJ_NS5_IJlSB_lEEES1L_NS1G_6thread17LinearCombinationISJ_Li1EffLNS1M_9ScaleType4KindE0ELNS_15FloatRoundStyleE2ESJ_EENS1_15EpilogueDefaultEEEEEvvEEEEvNT_6ParamsE)
        .other          _ZN7cutlass13device_kernelINS_4gemm6kernel13GemmUniversalIN4cute5tupleIJiiiiEEENS1_10collective13CollectiveMmaINS1_34MainloopSm90TmaGmmaWarpSpecializedILi11ENS5_IJNS4_1CILi1EEESB_SB_EEENS1_35KernelTmaWarpSpecializedCooperativeEEENS5_IJNSA_ILi256EEENSA_ILi64EEENSA_ILi32EEEEEENS_6half_tENS5_IJSB_llEEESJ_SK_NS4_8TiledMMAINS4_8MMA_AtomIJNS4_4SM904GMMA25MMA_64x64x16_F32F16F16_SSILNSO_5MajorE1ELSQ_1ELNSO_7ScaleInE1ELSR_1EEEEEENS4_6LayoutINS5_IJNSA_ILi2EEESB_SB_EEENS5_IJSB_NSA_ILi0EEESX_EEEEENS5_IJNS4_10UnderscoreES10_S10_EEEEENS4_13SM90_TMA_LOADENS4_14ComposedLayoutINS4_7SwizzleILi3ELi4ELi3EEENS4_18smem_ptr_flag_bitsILi16EEENSU_INS5_IJSG_NSA_ILi8EEEEEENS5_IJSB_SG_EEEEEEEvNS4_8identityES13_S1D_vS1E_EENS_8epilogue10collective6detail29Sm90TmaWarpSpecializedAdapterINS1H_15DefaultEpilogueISJ_NS5_IJlSB_lEEES1L_NS1G_6thread17LinearCombinationISJ_Li1EffLNS1M_9ScaleType4KindE0ELNS_15FloatRoundStyleE2ESJ_EENS1_15EpilogueDefaultEEEEEvvEEEEvNT_6ParamsE,@"STO_CUDA_ENTRY STV_DEFAULT"
_ZN7cutlass13device_kernelINS_4gemm6kernel13GemmUniversalIN4cute5tupleIJiiiiEEENS1_10collective13CollectiveMmaINS1_34MainloopSm90TmaGmmaWarpSpecializedILi11ENS5_IJNS4_1CILi1EEESB_SB_EEENS1_35KernelTmaWarpSpecializedCooperativeEEENS5_IJNSA_ILi256EEENSA_ILi64EEENSA_ILi32EEEEEENS_6half_tENS5_IJSB_llEEESJ_SK_NS4_8TiledMMAINS4_8MMA_AtomIJNS4_4SM904GMMA25MMA_64x64x16_F32F16F16_SSILNSO_5MajorE1ELSQ_1ELNSO_7ScaleInE1ELSR_1EEEEEENS4_6LayoutINS5_IJNSA_ILi2EEESB_SB_EEENS5_IJSB_NSA_ILi0EEESX_EEEEENS5_IJNS4_10UnderscoreES10_S10_EEEEENS4_13SM90_TMA_LOADENS4_14ComposedLayoutINS4_7SwizzleILi3ELi4ELi3EEENS4_18smem_ptr_flag_bitsILi16EEENSU_INS5_IJSG_NSA_ILi8EEEEEENS5_IJSB_SG_EEEEEEEvNS4_8identityES13_S1D_vS1E_EENS_8epilogue10collective6detail29Sm90TmaWarpSpecializedAdapterINS1H_15DefaultEpilogueISJ_NS5_IJlSB_lEEES1L_NS1G_6thread17LinearCombinationISJ_Li1EffLNS1M_9ScaleType4KindE0ELNS_15FloatRoundStyleE2ESJ_EENS1_15EpilogueDefaultEEEEEvvEEEEvNT_6ParamsE:
[----:B------:R-:W0:Y:S01]  /*0000*/  LDC R1, c[0x0][0x28] ;  /* 0x00000a00ff017b82 */ /* 0x000e220000000800 */
[----:B------:R-:W1:Y:S01]  /*0010*/  S2R R3, SR_TID.X ;  /* 0x0000000000037919 */ /* 0x000e620000002100 */
[----:B------:R-:W-:Y:S01]  /*0020*/  ELECT P0, URZ, PT ;  /* 0x00000000003f782f */ /* 0x000fe20003800000 */
[----:B------:R-:W-:Y:S01]  /*0030*/  BSSY B0, `(.L_x_0) ;  /* 0x000000f000007945 */ /* 0x000fe20003800000 */
[--C-:B-1----:R-:W-:Y:S02]  /*0040*/  SHF.R.U32.HI R0, RZ, 0x5, R3.reuse ;  /* 0x00000005ff007819 */ /* 0x102fe40000011603 */
[----:B------:R-:W-:-:S03]  /*0050*/  SHF.R.U32.HI R14, RZ, 0x7, R3 ;  /* 0x00000007ff0e7819 */ /* 0x000fc60000011603 */
[----:B------:R-:W1:Y:S04]  /*0060*/  SHFL.IDX PT, R4, R0, RZ, 0x1f ;  /* 0x00001fff00047589 */ /* 0x000e6800000e0000 */
[----:B------:R2:W3:Y:S01]  /*0070*/  SHFL.IDX PT, R10, R14, RZ, 0x1f ;  /* 0x00001fff0e0a7589 */ /* 0x0004e200000e0000 */
[----:B-1----:R-:W-:-:S13]  /*0080*/  ISETP.NE.OR P0, PT, R4, RZ, !P0 ;  /* 0x000000ff0400720c */ /* 0x002fda0004705670 */
[----:B0-23--:R-:W-:Y:S05]  /*0090*/  @P0 BRA `(.L_x_1) ;  /* 0x0000000000200947 */ /* 0x00dfea0003800000 */
[----:B------:R-:W-:Y:S02]  /*00a0*/  ULDC.64 UR4, c[0x0][0x198] ;  /* 0x0000660000047ab9 */ /* 0x000fe40000000a00 */
[----:B------:R-:W-:Y:S02]  /*00b0*/  UIADD3 UR6, UP0, UR4, 0xf0, URZ ;  /* 0x000000f004067890 */ /* 0x000fe4000ff1e03f */
[----:B------:R-:W-:Y:S02]  /*00c0*/  UIADD3 UR4, UP1, UR4, 0x1f0, URZ ;  /* 0x000001f004047890 */ /* 0x000fe4000ff3e03f */
[----:B------:R-:W-:Y:S02]  /*00d0*/  UIADD3.X UR7, URZ, UR5, URZ, UP0, !UPT ;  /* 0x000000053f077290 */ /* 0x000fe400087fe43f */
[----:B------:R-:W-:-:S07]  /*00e0*/  UIADD3.X UR5, URZ, UR5, URZ, UP1, !UPT ;  /* 0x000000053f057290 */ /* 0x000fce0008ffe43f */
[----:B------:R0:W-:Y:S02]  /*00f0*/  UTMACCTL.PF [UR6] ;  /* 0x00000000060079b9 */ /* 0x0001e40008040000 */
[----:B------:R0:W-:Y:S02]  /*0100*/  UTMACCTL.PF [UR4] ;  /* 0x00000000040079b9 */ /* 0x0001e40008040000 */
[----:B0-----:R-:W-:Y:S01]  /*0110*/  NOP ;  /* 0x0000000000007918 */ /* 0x001fe20000000000 */
.L_x_1:
[----:B------:R-:W-:Y:S05]  /*0120*/  BSYNC B0 ;  /* 0x0000000000007941 */ /* 0x000fea0003800000 */
.L_x_0:
[----:B------:R-:W0:Y:S02]  /*0130*/  SHFL.IDX PT, R2, R0, RZ, 0x1f ;  /* 0x00001fff00027589 */ /* 0x000e2400000e0000 */
[----:B0-----:R-:W-:-:S13]  /*0140*/  ISETP.NE.AND P0, PT, R2, RZ, PT ;  /* 0x000000ff0200720c */ /* 0x001fda0003f05270 */
[----:B------:R-:W-:Y:S05]  /*0150*/  @P0 BRA `(.L_x_2) ;  /* 0x00000000009c0947 */ /* 0x000fea0003800000 */
[----:B------:R-:W-:Y:S01]  /*0160*/  ELECT P0, URZ, PT ;  /* 0x00000000003f782f */ /* 0x000fe20003800000 */
[----:B------:R-:W-:-:S12]  /*0170*/  BSSY B0, `(.L_x_2) ;  /* 0x0000025000007945 */ /* 0x000fd80003800000 */
[----:B------:R-:W-:Y:S05]  /*0180*/  @!P0 BRA `(.L_x_3) ;  /* 0x00000000008c8947 */ /* 0x000fea0003800000 */
[----:B------:R-:W0:Y:S01]  /*0190*/  S2UR UR8, SR_CgaCtaId ;  /* 0x00000000000879c3 */ /* 0x000e220000008800 */
[----:B------:R-:W-:Y:S01]  /*01a0*/  UMOV UR4, 0x400 ;  /* 0x0000040000047882 */ /* 0x000fe20000000000 */
[----:B------:R-:W-:Y:S01]  /*01b0*/  UMOV UR5, 0x1 ;  /* 0x0000000100057882 */ /* 0x000fe20000000000 */
[----:B------:R-:W-:Y:S02]  /*01c0*/  UMOV UR6, 0x100 ;  /* 0x0000010000067882 */ /* 0x000fe40000000000 */
[----:B------:R-:W-:-:S04]  /*01d0*/  UIADD3 UR6, -UR6, 0x100000, URZ ;  /* 0x0010000006067890 */ /* 0x000fc8000fffe13f */
[----:B------:R-:W-:Y:S02]  /*01e0*/  USHF.L.U32 UR7, UR6, 0xb, URZ ;  /* 0x0000000b06077899 */ /* 0x000fe4000800063f */
[----:B------:R-:W-:Y:S02]  /*01f0*/  USHF.L.U32 UR6, UR6, 0x1, URZ ;  /* 0x0000000106067899 */ /* 0x000fe4000800063f */
[----:B0-----:R-:W-:Y:S02]  /*0200*/  ULEA UR8, UR8, UR4, 0x18 ;  /* 0x0000000408087291 */ /* 0x001fe4000f8ec03f */
[----:B------:R-:W-:-:S04]  /*0210*/  UIADD3 UR4, -UR5, 0x100000, URZ ;  /* 0x0010000005047890 */ /* 0x000fc8000fffe13f */
[----:B------:R-:W-:Y:S02]  /*0220*/  USHF.L.U32 UR5, UR4, 0xb, URZ ;  /* 0x0000000b04057899 */ /* 0x000fe4000800063f */
[----:B------:R-:W-:Y:S01]  /*0230*/  USHF.L.U32 UR4, UR4, 0x1, URZ ;  /* 0x0000000104047899 */ /* 0x000fe2000800063f */
[----:B------:R-:W0:Y:S11]  /*0240*/  FENCE.VIEW.ASYNC.S ;  /* 0x00000000000073c6 */ /* 0x000e360000000000 */
[----:B0-----:R0:W1:Y:S01]  /*0250*/  SYNCS.EXCH.64 URZ, [UR8], UR4 ;  /* 0x00000004083f75b2 */ /* 0x0010620008000100 */
[----:B------:R0:W2:Y:S01]  /*0260*/  SYNCS.EXCH.64 URZ, [UR8+0x58], UR6 ;  /* 0x00005806083f75b2 */ /* 0x0000a20008000100 */
[----:B------:R0:W3:Y:S01]  /*0270*/  SYNCS.EXCH.64 URZ, [UR8+0x8], UR4 ;  /* 0x00000804083f75b2 */ /* 0x0000e20008000100 */
[----:B------:R0:W4:Y:S01]  /*0280*/  SYNCS.EXCH.64 URZ, [UR8+0x60], UR6 ;  /* 0x00006006083f75b2 */ /* 0x0001220008000100 */
[----:B------:R0:W0:Y:S01]  /*0290*/  SYNCS.EXCH.64 URZ, [UR8+0x10], UR4 ;  /* 0x00001004083f75b2 */ /* 0x0000220008000100 */
        /* <DEDUP_REMOVED lines=17> */
[----:B------:R-:W-:Y:S01]  /*03b0*/  NOP ;  /* 0x0000000000007918 */ /* 0x000fe20000000000 */
.L_x_3:
[----:B0-----:R-:W-:Y:S05]  /*03c0*/  BSYNC B0 ;  /* 0x0000000000007941 */ /* 0x001fea0003800000 */
.L_x_2:
[----:B------:R-:W0:Y:S01]  /*03d0*/  SHFL.IDX PT, R0, R0, RZ, 0x1f ;  /* 0x00001fff00007589 */ /* 0x000e2200000e0000 */
[----:B------:R-:W5:Y:S01]  /*03e0*/  LDC R2, c[0x0][0x65c] ;  /* 0x00019700ff027b82 */ /* 0x000f620000000800 */
[----:B------:R-:W-:Y:S02]  /*03f0*/  ELECT P0, URZ, PT ;  /* 0x00000000003f782f */ /* 0x000fe40003800000 */
[----:B------:R-:W-:Y:S01]  /*0400*/  LOP3.LUT R7, R7, 0xfffff7ff, RZ, 0xc0, !PT ;  /* 0xfffff7ff07077812 */ /* 0x000fe200078ec0ff */
[----:B------:R-:W1:Y:S01]  /*0410*/  S2R R5, SR_CTAID.Y ;  /* 0x0000000000057919 */ /* 0x000e620000002600 */
[----:B------:R-:W-:Y:S01]  /*0420*/  UMOV UR4, 0x20 ;  /* 0x0000002000047882 */ /* 0x000fe20000000000 */
[----:B------:R-:W-:Y:S01]  /*0430*/  NOP ;  /* 0x0000000000007918 */ /* 0x000fe20000000000 */
[----:B------:R-:W-:Y:S01]  /*0440*/  ISETP.NE.AND P2, PT, R10, RZ, PT ;  /* 0x000000ff0a00720c */ /* 0x000fe20003f45270 */
[----:B------:R-:W2:Y:S01]  /*0450*/  S2R R6, SR_CTAID.X ;  /* 0x0000000000067919 */ /* 0x000ea20000002500 */
[----:B------:R-:W-:Y:S01]  /*0460*/  NOP ;  /* 0x0000000000007918 */ /* 0x000fe20000000000 */
[----:B0-----:R-:W-:-:S02]  /*0470*/  ISETP.NE.OR P0, PT, R0, RZ, !P0 ;  /* 0x000000ff0000720c */ /* 0x001fc40004705670 */
[----:B-----5:R-:W-:-:S11]  /*0480*/  ISETP.NE.AND P3, PT, R2, 0x1, PT ;  /* 0x000000010200780c */ /* 0x020fd60003f65270 */
[----:B------:R-:W-:Y:S01]  /*0490*/  VOTEU.ALL UP0, P0 ;  /* 0x00000000003f7886 */ /* 0x000fe20000000000 */
[----:B------:R-:W-:Y:S01]  /*04a0*/  VOTEU.ALL UP1, P0 ;  /* 0x00000000003f7886 */ /* 0x000fe20000020000 */
[----:B------:R-:W-:Y:S01]  /*04b0*/  @P3 LOP3.LUT R7, R7, 0x800, RZ, 0xfc, !PT ;  /* 0x0000080007073812 */ /* 0x000fe200078efcff */
[----:B------:R-:W2:Y:S01]  /*04c0*/  @P3 LDC R17, c[0x0][0x10] ;  /* 0x00000400ff113b82 */ /* 0x000ea20000000800 */
[----:B------:R-:W-:Y:S01]  /*04d0*/  SHF.R.S32.HI R7, RZ, 0x1f, R4 ;  /* 0x0000001fff077819 */ /* 0x000fe20000011404 */
[----:B------:R-:W-:Y:S01]  /*04e0*/  @!UP0 UMOV UR6, 0x400 ;  /* 0x0000040000068882 */ /* 0x000fe20000000000 */
[----:B------:R-:W-:-:S04]  /*04f0*/  @!UP0 UIADD3 UR4, -UR4, 0x100000, URZ ;  /* 0x0010000004048890 */ /* 0x000fc8000fffe13f */
[----:B------:R-:W-:Y:S02]  /*0500*/  @!UP0 USHF.L.U32 UR5, UR4, 0xb, URZ ;  /* 0x0000000b04058899 */ /* 0x000fe4000800063f */
[----:B------:R-:W-:Y:S01]  /*0510*/  @!UP0 USHF.L.U32 UR4, UR4, 0x1, URZ ;  /* 0x0000000104048899 */ /* 0x000fe2000800063f */
[----:B-1----:R-:W-:Y:S01]  /*0520*/  @P3 IMAD.MOV.U32 R8, RZ, RZ, R5 ;  /* 0x000000ffff083224 */ /* 0x002fe200078e0005 */
[----:B------:R-:W-:Y:S01]  /*0530*/  LEA.HI R7, R7, R4, RZ, 0x2 ;  /* 0x0000000407077211 */ /* 0x000fe200078f10ff */
[----:B------:R-:W-:Y:S01]  /*0540*/  @P3 IMAD.MOV.U32 R9, RZ, RZ, RZ ;  /* 0x000000ffff093224 */ /* 0x000fe200078e00ff */
[----:B------:R-:W0:Y:S02]  /*0550*/  @!UP0 S2UR UR7, SR_CgaCtaId ;  /* 0x00000000000789c3 */ /* 0x000e240000008800 */
[----:B------:R-:W-:-:S05]  /*0560*/  LOP3.LUT R7, R7, 0xfffffffc, RZ, 0xc0, !PT ;  /* 0xfffffffc07077812 */ /* 0x000fca00078ec0ff */
[----:B------:R-:W-:Y:S01]  /*0570*/  IMAD.IADD R0, R4, 0x1, -R7 ;  /* 0x0000000104007824 */ /* 0x000fe200078e0a07 */
[----:B------:R-:W-:Y:S01]  /*0580*/  LOP3.LUT R4, R3, 0x7f, RZ, 0xc0, !PT ;  /* 0x0000007f03047812 */ /* 0x000fe200078ec0ff */
[----:B------:R-:W1:Y:S01]  /*0590*/  @!P3 LDC R11, c[0x0][0xc] ;  /* 0x00000300ff0bbb82 */ /* 0x000e620000000800 */
[----:B------:R-:W-:Y:S02]  /*05a0*/  IMAD.MOV.U32 R7, RZ, RZ, RZ ;  /* 0x000000ffff077224 */ /* 0x000fe400078e00ff */
[----:B------:R-:W-:Y:S01]  /*05b0*/  ISETP.NE.AND P1, PT, R0, 0x3, PT ;  /* 0x000000030000780c */ /* 0x000fe20003f25270 */
[----:B--2---:R-:W-:Y:S01]  /*05c0*/  @P3 IMAD.WIDE.U32 R16, R6, R17, R8 ;  /* 0x0000001106103225 */ /* 0x004fe200078e0008 */
[----:B0-----:R-:W-:Y:S01]  /*05d0*/  @!UP0 ULEA UR8, UR7, UR6, 0x18 ;  /* 0x0000000607088291 */ /* 0x001fe2000f8ec03f */
[----:B------:R-:W-:Y:S02]  /*05e0*/  VOTEU.ALL UP0, P0 ;  /* 0x00000000003f7886 */ /* 0x000fe40000000000 */
[----:B------:R-:W-:Y:S01]  /*05f0*/  ULDC UR6, c[0x0][0xc] ;  /* 0x0000030000067ab9 */ /* 0x000fe20000000800 */
[----:B------:R-:W-:Y:S01]  /*0600*/  ISETP.EQ.OR P0, PT, R0, RZ, !P1 ;  /* 0x000000ff0000720c */ /* 0x000fe20004f02670 */
[----:B------:R-:W-:-:S03]  /*0610*/  ULDC UR7, c[0x0][0x10] ;  /* 0x0000040000077ab9 */ /* 0x000fc60000000800 */
[C---:B------:R-:W-:Y:S01]  /*0620*/  ISETP.EQ.AND P0, PT, R10.reuse, RZ, P0 ;  /* 0x000000ff0a00720c */ /* 0x040fe20000702270 */
[----:B------:R-:W-:Y:S02]  /*0630*/  VIADD R10, R10, 0xffffffff ;  /* 0xffffffff0a0a7836 */ /* 0x000fe40000000000 */
[----:B-1----:R-:W-:Y:S01]  /*0640*/  @!P3 IMAD.WIDE.U32 R8, R11, R5, R6 ;  /* 0x000000050b08b225 */ /* 0x002fe200078e0006 */
[----:B------:R-:W0:Y:S02]  /*0650*/  FENCE.VIEW.ASYNC.S ;  /* 0x00000000000073c6 */ /* 0x000e240000000000 */
[----:B0-----:R-:W3:Y:S01]  /*0660*/  @!UP0 SYNCS.EXCH.64 URZ, [UR8+0xc0], UR4 ;  /* 0x0000c004083f85b2 */ /* 0x001ee20008000100 */
[----:B------:R-:W-:Y:S01]  /*0670*/  SEL R18, RZ, 0x1, !P0 ;  /* 0x00000001ff127807 */ /* 0x000fe20004000000 */
[----:B------:R-:W-:Y:S01]  /*0680*/  @P3 IMAD.MOV.U32 R11, RZ, RZ, RZ ;  /* 0x000000ffff0b3224 */ /* 0x000fe200078e00ff */
[----:B------:R-:W-:Y:S01]  /*0690*/  ISETP.GE.U32.AND P1, PT, R10, 0x2, PT ;  /* 0x000000020a00780c */ /* 0x000fe20003f26070 */
[----:B------:R-:W-:-:S02]  /*06a0*/  @!P3 IMAD.MOV.U32 R16, RZ, RZ, R8 ;  /* 0x000000ffff10b224 */ /* 0x000fc400078e0008 */
[----:B------:R-:W-:Y:S01]  /*06b0*/  @P3 IMAD.IADD R17, R17, 0x1, R11 ;  /* 0x0000000111113824 */ /* 0x000fe200078e020b */
[----:B------:R-:W-:Y:S01]  /*06c0*/  SEL R18, R18, 0x2, P1 ;  /* 0x0000000212127807 */ /* 0x000fe20000800000 */
[----:B------:R-:W-:Y:S01]  /*06d0*/  @!P3 IMAD.MOV.U32 R17, RZ, RZ, R9 ;  /* 0x000000ffff11b224 */ /* 0x000fe200078e0009 */
[----:B------:R0:W3:Y:S01]  /*06e0*/  @!UP1 SYNCS.EXCH.64 URZ, [UR8+0xc8], UR4 ;  /* 0x0000c804083f95b2 */ /* 0x0000e20008000100 */
[----:B------:R-:W-:Y:S01]  /*06f0*/  NOP ;  /* 0x0000000000007918 */ /* 0x000fe20000000000 */
[----:B0-----:R-:W-:-:S03]  /*0700*/  UIMAD.WIDE.U32 UR4, UR6, UR7, URZ ;  /* 0x00000007060472a5 */ /* 0x001fc6000f8e003f */
[----:B------:R-:W-:Y:S02]  /*0710*/  ULDC UR6, c[0x0][0x14] ;  /* 0x0000050000067ab9 */ /* 0x000fe40000000800 */
[----:B------:R-:W-:Y:S02]  /*0720*/  UIMAD.WIDE.U32 UR36, UR4, UR6, URZ ;  /* 0x00000006042472a5 */ /* 0x000fe4000f8e003f */
[----:B------:R-:W-:-:S04]  /*0730*/  UIMAD UR42, UR5, UR6, URZ ;  /* 0x00000006052a72a4 */ /* 0x000fc8000f8e023f */
[----:B------:R-:W-:Y:S01]  /*0740*/  UIADD3 UR42, UR37, UR42, URZ ;  /* 0x0000002a252a7290 */ /* 0x000fe2000fffe03f */
[----:B---34-:R-:W-:Y:S06]  /*0750*/  BAR.SYNC.DEFER_BLOCKING 0x0 ;  /* 0x0000000000007b1d */ /* 0x018fec0000010000 */
[----:B------:R-:W-:Y:S05]  /*0760*/  @!P2 BRA `(.L_x_4) ;  /* 0x00000068007ca947 */ /* 0x000fea0003800000 */
[----:B------:R-:W-:-:S13]  /*0770*/  ISETP.GT.U32.AND P0, PT, R10, 0x1, PT ;  /* 0x000000010a00780c */ /* 0x000fda0003f04070 */
[----:B------:R-:W-:Y:S05]  /*0780*/  @P0 EXIT ;  /* 0x000000000000094d */ /* 0x000fea0003800000 */
[----:B------:R-:W-:Y:S01]  /*0790*/  ULDC.64 UR4, c[0x0][0x650] ;  /* 0x0001940000047ab9 */ /* 0x000fe20000000a00 */
[----:B------:R-:W-:Y:S01]  /*07a0*/  PRMT R0, RZ, 0x7610, R0 ;  /* 0x00007610ff007816 */ /* 0x000fe20000000000 */
[----:B------:R-:W-:Y:S01]  /*07b0*/  IMAD.MOV.U32 R107, RZ, RZ, -0x1 ;  /* 0xffffffffff6b7424 */ /* 0x000fe200078e00ff */
[----:B------:R-:W-:Y:S01]  /*07c0*/  ISETP.GE.U32.AND P0, PT, R16, UR4, PT ;  /* 0x0000000410007c0c */ /* 0x000fe2000bf06070 */
[----:B------:R-:W-:Y:S02]  /*07d0*/  IMAD.MOV.U32 R100, RZ, RZ, -0x1 ;  /* 0xffffffffff647424 */ /* 0x000fe400078e00ff */
[----:B------:R-:W-:Y:S01]  /*07e0*/  IMAD.MOV.U32 R19, RZ, RZ, -0x1 ;  /* 0xffffffffff137424 */ /* 0x000fe200078e00ff */
[----:B------:R-:W-:-:S13]  /*07f0*/  ISETP.GE.U32.AND.EX P0, PT, R17, UR5, PT, P0 ;  /* 0x0000000511007c0c */ /* 0x000fda000bf06100 */
[----:B------:R-:W-:Y:S05]  /*0800*/  @P0 BRA `(.L_x_5) ;  /* 0x0000000400580947 */ /* 0x000fea0003800000 */
[----:B------:R-:W0:Y:S01]  /*0810*/  LDC.64 R20, c[0x0][0x628] ;  /* 0x00018a00ff147b82 */ /* 0x000e220000000a00 */
[----:B------:R-:W-:Y:S02]  /*0820*/  IMAD.MOV.U32 R8, RZ, RZ, R16 ;  /* 0x000000ffff087224 */ /* 0x000fe400078e0010 */
[----:B------:R-:W-:-:S05]  /*0830*/  IMAD.MOV.U32 R9, RZ, RZ, R17 ;  /* 0x000000ffff097224 */ /* 0x000fca00078e0011 */
[----:B------:R-:W1:Y:S08]  /*0840*/  LDC R0, c[0x0][0x630] ;  /* 0x00018c00ff007b82 */ /* 0x000e700000000800 */
[----:B------:R-:W2:Y:S01]  /*0850*/  LDC.64 R22, c[0x0][0x620] ;  /* 0x00018800ff167b82 */ /* 0x000ea20000000a00 */
[----:B0-----:R-:W-:-:S04]  /*0860*/  ISETP.NE.U32.AND P0, PT, R20, RZ, PT ;  /* 0x000000ff1400720c */ /* 0x001fc80003f05070 */
[----:B------:R-:W-:-:S13]  /*0870*/  ISETP.NE.AND.EX P0, PT, R21, RZ, PT, P0 ;  /* 0x000000ff1500720c */ /* 0x000fda0003f05300 */
[----:B-12---:R-:W-:Y:S05]  /*0880*/  @!P0 BRA `(.L_x_6) ;  /* 0x0000000000288947 */ /* 0x006fea0003800000 */
[----:B------:R-:W0:Y:S02]  /*0890*/  LDC R13, c[0x0][0x634] ;  /* 0x00018d00ff0d7b82 */ /* 0x000e240000000800 */
[----:B0-----:R-:W-:-:S05]  /*08a0*/  IADD3 R13, P0, R16, R13, RZ ;  /* 0x0000000d100d7210 */ /* 0x001fca0007f1e0ff */
[----:B------:R-:W-:-:S04]  /*08b0*/  IMAD.X R15, RZ, RZ, R17, P0 ;  /* 0x000000ffff0f7224 */ /* 0x000fc800000e0611 */
[----:B------:R-:W-:-:S04]  /*08c0*/  IMAD.WIDE.U32 R8, R15, R20, RZ ;  /* 0x000000140f087225 */ /* 0x000fc800078e00ff */
[----:B------:R-:W-:-:S04]  /*08d0*/  IMAD.WIDE.U32 R10, P0, R13, R21, R8 ;  /* 0x000000150d0a7225 */ /* 0x000fc80007800008 */
[----:B------:R-:W-:-:S04]  /*08e0*/  IMAD.WIDE.U32 R8, R13, R20, RZ ;  /* 0x000000140d087225 */ /* 0x000fc800078e00ff */
[----:B------:R-:W-:Y:S01]  /*08f0*/  IMAD.X R13, RZ, RZ, RZ, P0 ;  /* 0x000000ffff0d7224 */ /* 0x000fe200000e06ff */
[----:B------:R-:W-:Y:S01]  /*0900*/  IADD3 RZ, P0, R9, R10, RZ ;  /* 0x0000000a09ff7210 */ /* 0x000fe20007f1e0ff */
[----:B------:R-:W-:-:S04]  /*0910*/  IMAD.MOV.U32 R12, RZ, RZ, R11 ;  /* 0x000000ffff0c7224 */ /* 0x000fc800078e000b */
[----:B------:R-:W-:-:S08]  /*0920*/  IMAD.WIDE.U32.X R8, R15, R21, R12, P0 ;  /* 0x000000150f087225 */ /* 0x000fd000000e040c */
.L_x_6:
[-CC-:B------:R-:W-:Y:S01]  /*0930*/  SHF.R.U64 R25, R8, R0.reuse, R9.reuse ;  /* 0x0000000008197219 */ /* 0x180fe20000001209 */
[----:B------:R-:W0:Y:S01]  /*0940*/  LDC R12, c[0x0][0x618] ;  /* 0x00018600ff0c7b82 */ /* 0x000e220000000800 */
[----:B------:R-:W-:Y:S01]  /*0950*/  SHF.R.U32.HI R7, RZ, R0, R9 ;  /* 0x00000000ff077219 */ /* 0x000fe20000011609 */
[----:B------:R-:W-:Y:S01]  /*0960*/  ULDC UR4, c[0x0][0x150] ;  /* 0x0000540000047ab9 */ /* 0x000fe20000000800 */
[----:B------:R-:W-:Y:S02]  /*0970*/  IADD3 R11, P0, RZ, -R25, RZ ;  /* 0x80000019ff0b7210 */ /* 0x000fe40007f1e0ff */
[----:B------:R-:W-:-:S03]  /*0980*/  I2FP.F32.U32 R0, R6 ;  /* 0x0000000600007245 */ /* 0x000fc60000201000 */
[----:B------:R-:W1:Y:S01]  /*0990*/  LDC.64 R30, c[0x0][0x640] ;  /* 0x00019000ff1e7b82 */ /* 0x000e620000000a00 */
[----:B------:R-:W-:Y:S02]  /*09a0*/  IMAD.X R13, RZ, RZ, ~R7, P0 ;  /* 0x000000ffff0d7224 */ /* 0x000fe400000e0e07 */
[----:B------:R-:W-:Y:S01]  /*09b0*/  FMUL R0, R0, UR4 ;  /* 0x0000000400007c20 */ /* 0x000fe20008400000 */
[----:B------:R-:W-:Y:S01]  /*09c0*/  IMAD.WIDE.U32 R8, R11, R22, R16 ;  /* 0x000000160b087225 */ /* 0x000fe200078e0010 */
[----:B------:R-:W-:-:S03]  /*09d0*/  ULDC UR4, c[0x0][0x154] ;  /* 0x0000550000047ab9 */ /* 0x000fc60000000800 */
[----:B------:R-:W-:Y:S01]  /*09e0*/  IMAD R10, R13, R22, RZ ;  /* 0x000000160d0a7224 */ /* 0x000fe200078e02ff */
[----:B------:R-:W2:Y:S01]  /*09f0*/  LDC R7, c[0x0][0x144] ;  /* 0x00005100ff077b82 */ /* 0x000ea20000000800 */
[----:B------:R-:W3:Y:S02]  /*0a00*/  F2I.U32.TRUNC.NTZ R0, R0 ;  /* 0x0000000000007305 */ /* 0x000ee4000020f000 */
[----:B------:R-:W-:-:S04]  /*0a10*/  IMAD R11, R11, R23, R10 ;  /* 0x000000170b0b7224 */ /* 0x000fc800078e020a */
[----:B------:R-:W-:Y:S01]  /*0a20*/  IMAD.IADD R9, R9, 0x1, R11 ;  /* 0x0000000109097824 */ /* 0x000fe200078e020b */
[----:B------:R-:W4:Y:S01]  /*0a30*/  LDC R24, c[0x0][0x608] ;  /* 0x00018200ff187b82 */ /* 0x000f220000000800 */
[----:B------:R-:W-:-:S03]  /*0a40*/  IMAD.MOV.U32 R11, RZ, RZ, -0x1 ;  /* 0xffffffffff0b7424 */ /* 0x000fc600078e00ff */
[-CC-:B0-----:R-:W-:Y:S02]  /*0a50*/  SHF.R.U64 R22, R8, R12.reuse, R9.reuse ;  /* 0x0000000c08167219 */ /* 0x181fe40000001209 */
[----:B------:R-:W-:Y:S02]  /*0a60*/  I2FP.F32.U32 R8, R5 ;  /* 0x0000000500087245 */ /* 0x000fe40000201000 */
[----:B------:R-:W0:Y:S01]  /*0a70*/  LDC R28, c[0x0][0x658] ;  /* 0x00019600ff1c7b82 */ /* 0x000e220000000800 */
[----:B-1----:R-:W-:Y:S01]  /*0a80*/  ISETP.NE.U32.AND P0, PT, R30, RZ, PT ;  /* 0x000000ff1e00720c */ /* 0x002fe20003f05070 */
[----:B---3--:R-:W-:Y:S02]  /*0a90*/  IMAD.MOV R10, RZ, RZ, -R0 ;  /* 0x000000ffff0a7224 */ /* 0x008fe400078e0a00 */
[----:B------:R-:W-:Y:S01]  /*0aa0*/  FMUL R8, R8, UR4 ;  /* 0x0000000408087c20 */ /* 0x000fe20008400000 */
[----:B------:R-:W-:Y:S02]  /*0ab0*/  SHF.R.U32.HI R9, RZ, R12, R9 ;  /* 0x0000000cff097219 */ /* 0x000fe40000011609 */
[----:B------:R-:W-:Y:S01]  /*0ac0*/  ISETP.NE.AND.EX P0, PT, R31, RZ, PT, P0 ;  /* 0x000000ff1f00720c */ /* 0x000fe20003f05300 */
[----:B------:R1:W3:Y:S01]  /*0ad0*/  F2I.U32.TRUNC.NTZ R15, R8 ;  /* 0x00000008000f7305 */ /* 0x0002e2000020f000 */
[----:B------:R-:W1:Y:S01]  /*0ae0*/  LDC R20, c[0x0][0x148] ;  /* 0x00005200ff147b82 */ /* 0x000e620000000800 */
[----:B--2---:R-:W-:-:S07]  /*0af0*/  IMAD R0, R7, R10, R6 ;  /* 0x0000000a07007224 */ /* 0x004fce00078e0206 */
[----:B------:R-:W2:Y:S01]  /*0b00*/  LDC R26, c[0x0][0x600] ;  /* 0x00018000ff1a7b82 */ /* 0x000ea20000000800 */
[-CC-:B----4-:R-:W-:Y:S02]  /*0b10*/  SHF.R.U64 R32, R22, R24.reuse, R9.reuse ;  /* 0x0000001816207219 */ /* 0x190fe40000001209 */
[----:B------:R-:W-:Y:S01]  /*0b20*/  SHF.R.U32.HI R7, RZ, R24, R9 ;  /* 0x00000018ff077219 */ /* 0x000fe20000011609 */
[----:B------:R-:W-:-:S04]  /*0b30*/  IMAD.MOV.U32 R9, RZ, RZ, 0x1 ;  /* 0x00000001ff097424 */ /* 0x000fc800078e00ff */
[----:B------:R-:W4:Y:S01]  /*0b40*/  LDC R21, c[0x0][0x648] ;  /* 0x00019200ff157b82 */ /* 0x000f220000000800 */
[-C--:B0-----:R-:W-:Y:S02]  /*0b50*/  SHF.L.U32 R6, R11, R28.reuse, RZ ;  /* 0x0000001c0b067219 */ /* 0x081fe400000006ff */
[--C-:B------:R-:W-:Y:S02]  /*0b60*/  SHF.R.U64 R24, R32, R28, R7.reuse ;  /* 0x0000001c20187219 */ /* 0x100fe40000001207 */
[----:B------:R-:W-:Y:S02]  /*0b70*/  LOP3.LUT R13, RZ, R6, RZ, 0x33, !PT ;  /* 0x00000006ff0d7212 */ /* 0x000fe400078e33ff */
[-C--:B------:R-:W-:Y:S01]  /*0b80*/  SHF.R.U32.HI R7, RZ, R28.reuse, R7 ;  /* 0x0000001cff077219 */ /* 0x080fe20000011607 */
[----:B------:R-:W0:Y:S01]  /*0b90*/  LDC R23, c[0x0][0x638] ;  /* 0x00018e00ff177b82 */ /* 0x000e220000000800 */
[----:B------:R-:W-:Y:S01]  /*0ba0*/  SHF.L.U32 R12, R9, R28, RZ ;  /* 0x0000001c090c7219 */ /* 0x000fe200000006ff */
[----:B------:R-:W-:-:S06]  /*0bb0*/  IMAD.MOV.U32 R6, RZ, RZ, R24 ;  /* 0x000000ffff067224 */ /* 0x000fcc00078e0018 */
[----:B------:R-:W0:Y:S01]  /*0bc0*/  LDC R107, c[0x0][0x610] ;  /* 0x00018400ff6b7b82 */ /* 0x000e220000000800 */
[----:B-1-3--:R-:W-:Y:S05]  /*0bd0*/  @!P0 BRA `(.L_x_7) ;  /* 0x0000000000288947 */ /* 0x00afea0003800000 */
[----:B------:R-:W1:Y:S02]  /*0be0*/  LDC R11, c[0x0][0x64c] ;  /* 0x00019300ff0b7b82 */ /* 0x000e640000000800 */
[----:B-1----:R-:W-:-:S05]  /*0bf0*/  IADD3 R11, P0, R24, R11, RZ ;  /* 0x0000000b180b7210 */ /* 0x002fca0007f1e0ff */
        /* <DEDUP_REMOVED lines=8> */
.L_x_7:
[----:B----4-:R-:W-:Y:S01]  /*0c80*/  SHF.R.U64 R6, R6, R21, R7 ;  /* 0x0000001506067219 */ /* 0x010fe20000001207 */
[----:B--2---:R-:W-:Y:S01]  /*0c90*/  VIADD R7, R26, 0xffffffff ;  /* 0xffffffff1a077836 */ /* 0x004fe20000000000 */
[----:B------:R-:W-:Y:S01]  /*0ca0*/  LOP3.LUT R13, R32, R13, RZ, 0xc0, !PT ;  /* 0x0000000d200d7212 */ /* 0x000fe200078ec0ff */
[----:B------:R-:W-:Y:S02]  /*0cb0*/  IMAD.MOV R15, RZ, RZ, -R15 ;  /* 0x000000ffff0f7224 */ /* 0x000fe400078e0a0f */
[----:B------:R-:W-:Y:S02]  /*0cc0*/  IMAD.MOV R8, RZ, RZ, -R6 ;  /* 0x000000ffff087224 */ /* 0x000fe400078e0a06 */
[----:B------:R-:W-:Y:S01]  /*0cd0*/  IMAD R13, R12, R6, R13 ;  /* 0x000000060c0d7224 */ /* 0x000fe200078e020d */
[----:B------:R-:W-:Y:S01]  /*0ce0*/  LOP3.LUT R6, R22, R7, RZ, 0xc0, !PT ;  /* 0x0000000716067212 */ /* 0x000fe200078ec0ff */
[----:B------:R-:W-:Y:S02]  /*0cf0*/  @P3 IMAD R0, R20, R15, R5 ;  /* 0x0000000f14003224 */ /* 0x000fe400078e0205 */
[----:B0-----:R-:W-:-:S02]  /*0d00*/  IMAD R5, R8, R23, R24 ;  /* 0x0000001708057224 */ /* 0x001fc400078e0218 */
[----:B------:R-:W-:Y:S02]  /*0d10*/  IMAD R107, R13, R107, R0 ;  /* 0x0000006b0d6b7224 */ /* 0x000fe400078e0200 */
[----:B------:R-:W-:Y:S02]  /*0d20*/  IMAD R6, R5, R26, R6 ;  /* 0x0000001a05067224 */ /* 0x000fe400078e0206 */
[----:B------:R-:W-:Y:S02]  /*0d30*/  IMAD.MOV.U32 R0, RZ, RZ, 0x1 ;  /* 0x00000001ff007424 */ /* 0x000fe400078e00ff */
[----:B------:R-:W-:Y:S01]  /*0d40*/  IMAD.MOV.U32 R19, RZ, RZ, R25 ;  /* 0x000000ffff137224 */ /* 0x000fe200078e0019 */
[----:B------:R-:W-:Y:S02]  /*0d50*/  SEL R100, R6, R107, !P3 ;  /* 0x0000006b06647207 */ /* 0x000fe40005800000 */
[----:B------:R-:W-:-:S07]  /*0d60*/  SEL R107, R107, R6, !P3 ;  /* 0x000000066b6b7207 */ /* 0x000fce0005800000 */
.L_x_5:
[----:B------:R-:W-:-:S08]  /*0d70*/  NOP ;  /* 0x0000000000007918 */ /* 0x000fd00000000000 */
[----:B------:R-:W0:Y:S02]  /*0d80*/  USETMAXREG.TRY_ALLOC.CTAPOOL UP0, 0xe8 ;  /* 0x000000e8000079c8 */ /* 0x000e240008000600 */
[----:B0-----:R-:W-:-:S13]  /*0d90*/  PLOP3.LUT P0, PT, PT, PT, UP0, 0x80, 0x0 ;  /* 0x000000000000781c */ /* 0x001fda0003f0f008 */
[----:B------:R-:W-:Y:S05]  /*0da0*/  @!P0 BRA `(.L_x_5) ;  /* 0xfffffffc00f08947 */ /* 0x000fea000383ffff */
[----:B------:R-:W-:Y:S01]  /*0db0*/  ULDC.64 UR4, c[0x0][0x598] ;  /* 0x0001660000047ab9 */ /* 0x000fe20000000a00 */
[----:B------:R-:W-:Y:S01]  /*0dc0*/  ULDC.64 UR38, c[0x0][0x208] ;  /* 0x0000820000267ab9 */ /* 0x000fe20000000a00 */
[----:B------:R-:W-:-:S04]  /*0dd0*/  ISETP.NE.U32.AND P0, PT, RZ, UR4, PT ;  /* 0x00000004ff007c0c */ /* 0x000fc8000bf05070 */
[----:B------:R-:W-:-:S13]  /*0de0*/  ISETP.NE.AND.EX P0, PT, RZ, UR5, PT, P0 ;  /* 0x00000005ff007c0c */ /* 0x000fda000bf05300 */
[----:B------:R-:W-:Y:S05]  /*0df0*/  @!P0 BRA `(.L_x_8) ;  /* 0x00000000001c8947 */ /* 0x000fea0003800000 */
[----:B------:R-:W0:Y:S02]  /*0e00*/  LDC.64 R6, c[0x0][0x598] ;  /* 0x00016600ff067b82 */ /* 0x000e240000000a00 */
[----:B0-----:R-:W2:Y:S02]  /*0e10*/  LDG.E.64 R6, desc[UR38][R6.64] ;  /* 0x0000002606067981 */ /* 0x001ea4000c1e1b00 */
[----:B--2---:R-:W-:-:S04]  /*0e20*/  ISETP.NE.U32.AND P0, PT, R6, RZ, PT ;  /* 0x000000ff0600720c */ /* 0x004fc80003f05070 */
[----:B------:R-:W-:-:S13]  /*0e30*/  ISETP.NE.AND.EX P0, PT, R7, RZ, PT, P0 ;  /* 0x000000ff0700720c */ /* 0x000fda0003f05300 */
[----:B------:R-:W-:Y:S05]  /*0e40*/  @!P0 BRA `(.L_x_8) ;  /* 0x0000000000088947 */ /* 0x000fea0003800000 */
[----:B------:R0:W5:Y:S01]  /*0e50*/  LD.E R88, desc[UR38][R6.64] ;  /* 0x0000002606587980 */ /* 0x000162000c101900 */
[----:B------:R-:W-:Y:S05]  /*0e60*/  BRA `(.L_x_9) ;  /* 0x0000000000247947 */ /* 0x000fea0003800000 */
.L_x_8:
[----:B------:R-:W-:Y:S02]  /*0e70*/  ULDC.64 UR4, c[0x0][0x588] ;  /* 0x0001620000047ab9 */ /* 0x000fe40000000a00 */
[----:B------:R-:W-:-:S04]  /*0e80*/  ISETP.NE.U32.AND P0, PT, RZ, UR4, PT ;  /* 0x00000004ff007c0c */ /* 0x000fc8000bf05070 */
[----:B------:R-:W-:-:S13]  /*0e90*/  ISETP.NE.AND.EX P0, PT, RZ, UR5, PT, P0 ;  /* 0x00000005ff007c0c */ /* 0x000fda000bf05300 */
[----:B------:R-:W-:Y:S05]  /*0ea0*/  @!P0 BRA `(.L_x_10) ;  /* 0x00000000000c8947 */ /* 0x000fea0003800000 */
[----:B------:R-:W0:Y:S02]  /*0eb0*/  LDC.64 R88, c[0x0][0x588] ;  /* 0x00016200ff587b82 */ /* 0x000e240000000a00 */
[----:B0-----:R1:W5:Y:S01]  /*0ec0*/  LDG.E R88, desc[UR38][R88.64] ;  /* 0x0000002658587981 */ /* 0x001362000c1e1900 */
[----:B------:R-:W-:Y:S05]  /*0ed0*/  BRA `(.L_x_9) ;  /* 0x0000000000087947 */ /* 0x000fea0003800000 */
.L_x_10:
[----:B------:R-:W-:Y:S02]  /*0ee0*/  ULDC UR4, c[0x0][0x580] ;  /* 0x0001600000047ab9 */ /* 0x000fe40000000800 */
[----:B------:R-:W-:-:S07]  /*0ef0*/  IMAD.U32 R88, RZ, RZ, UR4 ;  /* 0x00000004ff587e24 */ /* 0x000fce000f8e00ff */
.L_x_9:
[----:B------:R-:W-:Y:S02]  /*0f00*/  ULDC.64 UR4, c[0x0][0x5a0] ;  /* 0x0001680000047ab9 */ /* 0x000fe40000000a00 */
[----:B------:R-:W-:-:S04]  /*0f10*/  ISETP.NE.U32.AND P0, PT, RZ, UR4, PT ;  /* 0x00000004ff007c0c */ /* 0x000fc8000bf05070 */
[----:B------:R-:W-:-:S13]  /*0f20*/  ISETP.NE.AND.EX P0, PT, RZ, UR5, PT, P0 ;  /* 0x00000005ff007c0c */ /* 0x000fda000bf05300 */
[----:B------:R-:W-:Y:S05]  /*0f30*/  @!P0 BRA `(.L_x_11) ;  /* 0x00000000001c8947 */ /* 0x000fea0003800000 */
[----:B0-----:R-:W0:Y:S02]  /*0f40*/  LDC.64 R6, c[0x0][0x5a0] ;  /* 0x00016800ff067b82 */ /* 0x001e240000000a00 */
[----:B0-----:R-:W2:Y:S02]  /*0f50*/  LDG.E.64 R6, desc[UR38][R6.64] ;  /* 0x0000002606067981 */ /* 0x001ea4000c1e1b00 */
[----:B--2---:R-:W-:-:S04]  /*0f60*/  ISETP.NE.U32.AND P0, PT, R6, RZ, PT ;  /* 0x000000ff0600720c */ /* 0x004fc80003f05070 */
[----:B------:R-:W-:-:S13]  /*0f70*/  ISETP.NE.AND.EX P0, PT, R7, RZ, PT, P0 ;  /* 0x000000ff0700720c */ /* 0x000fda0003f05300 */
[----:B------:R-:W-:Y:S05]  /*0f80*/  @!P0 BRA `(.L_x_11) ;  /* 0x0000000000088947 */ /* 0x000fea0003800000 */
[----:B-1----:R0:W5:Y:S01]  /*0f90*/  LD.E R89, desc[UR38][R6.64] ;  /* 0x0000002606597980 */ /* 0x002162000c101900 */
[----:B------:R-:W-:Y:S05]  /*0fa0*/  BRA `(.L_x_12) ;  /* 0x0000000000247947 */ /* 0x000fea0003800000 */
.L_x_11:
[----:B------:R-:W-:Y:S02]  /*0fb0*/  ULDC.64 UR4, c[0x0][0x590] ;  /* 0x0001640000047ab9 */ /* 0x000fe40000000a00 */
[----:B------:R-:W-:-:S04]  /*0fc0*/  ISETP.NE.U32.AND P0, PT, RZ, UR4, PT ;  /* 0x00000004ff007c0c */ /* 0x000fc8000bf05070 */
[----:B------:R-:W-:-:S13]  /*0fd0*/  ISETP.NE.AND.EX P0, PT, RZ, UR5, PT, P0 ;  /* 0x00000005ff007c0c */ /* 0x000fda000bf05300 */
[----:B------:R-:W-:Y:S05]  /*0fe0*/  @!P0 BRA `(.L_x_13) ;  /* 0x00000000000c8947 */ /* 0x000fea0003800000 */
[----:B0-----:R-:W1:Y:S02]  /*0ff0*/  LDC.64 R6, c[0x0][0x590] ;  /* 0x00016400ff067b82 */ /* 0x001e640000000a00 */
[----:B-1----:R1:W5:Y:S01]  /*1000*/  LDG.E R89, desc[UR38][R6.64] ;  /* 0x0000002606597981 */ /* 0x002362000c1e1900 */
[----:B------:R-:W-:Y:S05]  /*1010*/  BRA `(.L_x_12) ;  /* 0x0000000000087947 */ /* 0x000fea0003800000 */
.L_x_13:
[----:B------:R-:W-:Y:S02]  /*1020*/  ULDC UR4, c[0x0][0x584] ;  /* 0x0001610000047ab9 */ /* 0x000fe40000000800 */
[----:B-1----:R-:W-:-:S07]  /*1030*/  IMAD.U32 R89, RZ, RZ, UR4 ;  /* 0x00000004ff597e24 */ /* 0x002fce000f8e00ff */
.L_x_12:
[----:B------:R-:W-:-:S13]  /*1040*/  LOP3.LUT P0, RZ, R0, 0xff, RZ, 0xc0, !PT ;  /* 0x000000ff00ff7812 */ /* 0x000fda000780c0ff */
[----:B------:R-:W-:Y:S05]  /*1050*/  @!P0 EXIT ;  /* 0x000000000000894d */ /* 0x000fea0003800000 */
[----:B------:R-:W2:Y:S01]  /*1060*/  LDC R91, c[0x0][0x658] ;  /* 0x00019600ff5b7b82 */ /* 0x000ea20000000800 */
[----:B------:R-:W-:Y:S01]  /*1070*/  ULDC.64 UR6, c[0x0][0x288] ;  /* 0x0000a20000067ab9 */ /* 0x000fe20000000a00 */
[----:B------:R-:W-:Y:S01]  /*1080*/  LOP3.LUT R14, R14, 0x1, RZ, 0xc0, !PT ;  /* 0x000000010e0e7812 */ /* 0x000fe200078ec0ff */
[----:B------:R-:W-:Y:S01]  /*1090*/  UIADD3 UR4, UR7, 0x1f, URZ ;  /* 0x0000001f07047890 */ /* 0x000fe2000fffe03f */
[----:B------:R-:W-:Y:S01]  /*10a0*/  SHF.R.U32.HI R0, RZ, 0x2, R3 ;  /* 0x00000002ff007819 */ /* 0x000fe20000011603 */
[----:B------:R-:W-:Y:S01]  /*10b0*/  IMAD.U32 R5, RZ, RZ, UR6 ;  /* 0x00000006ff057e24 */ /* 0x000fe2000f8e00ff */
[----:B------:R-:W-:Y:S01]  /*10c0*/  SHF.R.U32.HI R4, RZ, 0x1, R4 ;  /* 0x00000001ff047819 */ /* 0x000fe20000011604 */
[----:B------:R-:W-:Y:S01]  /*10d0*/  USHF.R.S32.HI UR5, URZ, 0x1f, UR4 ;  /* 0x0000001f3f057899 */ /* 0x000fe20008011404 */
[----:B------:R-:W3:Y:S01]  /*10e0*/  LDC.64 R94, c[0x0][0x5c8] ;  /* 0x00017200ff5e7b82 */ /* 0x000ee20000000a00 */
[----:B------:R-:W-:Y:S01]  /*10f0*/  LOP3.LUT R90, R3, 0x3, RZ, 0xc0, !PT ;  /* 0x00000003035a7812 */ /* 0x000fe200078ec0ff */
[----:B01----:R-:W-:Y:S01]  /*1100*/  IMAD.SHL.U32 R7, R14, 0x40, RZ ;  /* 0x000000400e077824 */ /* 0x003fe200078e00ff */
[----:B------:R-:W-:Y:S01]  /*1110*/  LOP3.LUT R0, R0, 0x7, RZ, 0xc0, !PT ;  /* 0x0000000700007812 */ /* 0x000fe200078ec0ff */
[----:B------:R-:W-:Y:S01]  /*1120*/  ULEA.HI UR5, UR5, UR4, URZ, 0x5 ;  /* 0x0000000405057291 */ /* 0x000fe2000f8f283f */
[----:B------:R-:W-:Y:S01]  /*1130*/  LOP3.LUT R23, R4, 0x30, RZ, 0xc0, !PT ;  /* 0x0000003004177812 */ /* 0x000fe200078ec0ff */
[----:B------:R-:W-:Y:S01]  /*1140*/  IMAD R90, R90, -0x2, R5 ;  /* 0xfffffffe5a5a7824 */ /* 0x000fe200078e0205 */
[--C-:B------:R-:W-:Y:S01]  /*1150*/  LOP3.LUT R22, R7, 0x40, R0.reuse, 0xe2, !PT ;  /* 0x0000004007167812 */ /* 0x100fe200078ee200 */
[----:B------:R-:W-:Y:S01]  /*1160*/  USHF.R.S32.HI UR43, URZ, 0x5, UR5 ;  /* 0x000000053f2b7899 */ /* 0x000fe20008011405 */
[----:B------:R-:W-:Y:S01]  /*1170*/  IADD3 R5, RZ, -R23, -R0 ;  /* 0x80000017ff057210 */ /* 0x000fe20007ffe800 */
[----:B------:R-:W-:Y:S01]  /*1180*/  IMAD.MOV.U32 R0, RZ, RZ, -0x1 ;  /* 0xffffffffff007424 */ /* 0x000fe200078e00ff */
[C---:B------:R-:W-:Y:S01]  /*1190*/  LOP3.LUT R97, R3.reuse, 0x80, RZ, 0xc0, !PT ;  /* 0x0000008003617812 */ /* 0x040fe200078ec0ff */
[----:B------:R-:W-:Y:S01]  /*11a0*/  IMAD.MOV.U32 R4, RZ, RZ, 0x1 ;  /* 0x00000001ff047424 */ /* 0x000fe200078e00ff */
[----:B------:R-:W-:Y:S01]  /*11b0*/  UISETP.LT.AND UP0, UPT, UR43, 0x1, UPT ;  /* 0x000000012b00788c */ /* 0x000fe2000bf01270 */
[----:B------:R-:W-:Y:S01]  /*11c0*/  IMAD R5, R14, -0x40, R5 ;  /* 0xffffffc00e057824 */ /* 0x000fe200078e0205 */
[----:B------:R-:W-:Y:S01]  /*11d0*/  ULDC UR4, c[0x0][0x284] ;  /* 0x0000a10000047ab9 */ /* 0x000fe20000000800 */
[----:B--2---:R-:W-:Y:S01]  /*11e0*/  SHF.L.U32 R0, R0, R91, RZ ;  /* 0x0000005b00007219 */ /* 0x004fe200000006ff */
[----:B------:R-:W-:Y:S01]  /*11f0*/  USEL UR44, UR43, 0x1, UP0 ;  /* 0x000000012b2c7887 */ /* 0x000fe20008000000 */
[----:B------:R-:W-:Y:S01]  /*1200*/  LOP3.LUT R22, R22, R23, RZ, 0xfc, !PT ;  /* 0x0000001716167212 */ /* 0x000fe200078efcff */
[----:B------:R-:W-:Y:S01]  /*1210*/  IMAD.SHL.U32 R96, R3, 0x2, RZ ;  /* 0x0000000203607824 */ /* 0x000fe200078e00ff */
[----:B------:R-:W-:Y:S01]  /*1220*/  SHF.L.U32 R91, R4, R91, RZ ;  /* 0x0000005b045b7219 */ /* 0x000fe200000006ff */
[----:B------:R-:W-:Y:S01]  /*1230*/  VIADD R99, R5, UR4 ;  /* 0x0000000405637c36 */ /* 0x000fe20008000000 */
[----:B------:R-:W-:Y:S01]  /*1240*/  LOP3.LUT R112, R18, 0x1, RZ, 0xfc, !PT ;  /* 0x0000000112707812 */ /* 0x000fe200078efcff */
[----:B------:R-:W-:Y:S01]  /*1250*/  IMAD.MOV.U32 R23, RZ, RZ, RZ ;  /* 0x000000ffff177224 */ /* 0x000fe200078e00ff */
[C-C-:B---3--:R-:W-:Y:S01]  /*1260*/  SHF.L.U64.HI R92, R94.reuse, 0x7, R95.reuse ;  /* 0x000000075e5c7819 */ /* 0x148fe2000001025f */
[----:B------:R-:W-:Y:S01]  /*1270*/  UIADD3 UR44, UR43, -UR44, URZ ;  /* 0x8000002c2b2c7290 */ /* 0x000fe2000fffe03f */
[C---:B------:R-:W-:Y:S01]  /*1280*/  SHF.L.U64.HI R93, R94.reuse, 0x3, R95 ;  /* 0x000000035e5d7819 */ /* 0x040fe2000001025f */
[C---:B------:R-:W-:Y:S01]  /*1290*/  IMAD.SHL.U32 R95, R94.reuse, 0x80, RZ ;  /* 0x000000805e5f7824 */ /* 0x040fe200078e00ff */
[----:B------:R-:W-:Y:S01]  /*12a0*/  SHF.R.U32.HI R97, RZ, 0x7, R97 ;  /* 0x00000007ff617819 */ /* 0x000fe20000011661 */
[----:B------:R-:W-:Y:S01]  /*12b0*/  IMAD.SHL.U32 R94, R94, 0x8, RZ ;  /* 0x000000085e5e7824 */ /* 0x000fe200078e00ff */
[----:B------:R-:W-:Y:S01]  /*12c0*/  LOP3.LUT R98, RZ, R0, RZ, 0x33, !PT ;  /* 0x00000000ff627212 */ /* 0x000fe200078e33ff */
[----:B------:R-:W-:Y:S01]  /*12d0*/  UMOV UR40, URZ ;  /* 0x0000003f00287c82 */ /* 0x000fe20008000000 */
[----:B------:R-:W-:-:S05]  /*12e0*/  UMOV UR41, URZ ;  /* 0x0000003f00297c82 */ /* 0x000fca0008000000 */
.L_x_157:
[----:B0-----:R-:W0:Y:S01]  /*12f0*/  SHFL.IDX PT, R0, R97, RZ, 0x1f ;  /* 0x00001fff61007589 */ /* 0x001e2200000e0000 */
[----:B-1----:R-:W1:Y:S01]  /*1300*/  S2UR UR7, SR_CgaCtaId ;  /* 0x00000000000779c3 */ /* 0x002e620000008800 */
[----:B------:R-:W-:Y:S01]  /*1310*/  UMOV UR6, 0x400 ;  /* 0x0000040000067882 */ /* 0x000fe20000000000 */
[----:B0-----:R-:W-:Y:S01]  /*1320*/  R2UR UR4, R0 ;  /* 0x00000000000472ca */ /* 0x001fe200000e0000 */
[----:B-1----:R-:W-:-:S12]  /*1330*/  ULEA UR46, UR7, UR6, 0x18 ;  /* 0x00000006072e7291 */ /* 0x002fd8000f8ec03f */
[----:B------:R-:W-:-:S04]  /*1340*/  ULEA.HI UR5, UR4, UR4, URZ, 0x1 ;  /* 0x0000000404057291 */ /* 0x000fc8000f8f083f */
[----:B------:R-:W-:-:S04]  /*1350*/  ULOP3.LUT UR5, UR5, 0xffffe, URZ, 0xc0, !UPT ;  /* 0x000ffffe05057892 */ /* 0x000fc8000f8ec03f */
[----:B------:R-:W-:-:S03]  /*1360*/  UIADD3 UR5, UR4, -UR5, URZ ;  /* 0x8000000504057290 */ /* 0x000fc6000fffe03f */
[----:B------:R-:W-:Y:S01]  /*1370*/  ULDC UR4, c[0x0][0x28c] ;  /* 0x0000a30000047ab9 */ /* 0x000fe20000000800 */
[----:B------:R-:W-:Y:S01]  /*1380*/  ULEA UR5, UR5, UR46, 0xc ;  /* 0x0000002e05057291 */ /* 0x000fe2000f8e603f */
[----:B------:R-:W-:-:S03]  /*1390*/  ISETP.LT.AND P0, PT, RZ, UR4, PT ;  /* 0x00000004ff007c0c */ /* 0x000fc6000bf01270 */
[----:B------:R-:W-:-:S04]  /*13a0*/  UIADD3 UR5, UR5, 0x180, URZ ;  /* 0x0000018005057890 */ /* 0x000fc8000fffe03f */
[----:B------:R-:W-:-:S04]  /*13b0*/  USHF.R.U32.HI UR5, URZ, 0x4, UR5 ;  /* 0x000000043f057899 */ /* 0x000fc80008011605 */
[----:B------:R-:W-:Y:S02]  /*13c0*/  ULOP3.LUT UR45, UR5, 0x3fff, URZ, 0xc0, !UPT ;  /* 0x00003fff052d7892 */ /* 0x000fe4000f8ec03f */
[----:B--2345:R-:W-:Y:S10]  /*13d0*/  @P0 BRA `(.L_x_14) ;  /* 0x0000000000400947 */ /* 0x03cff40003800000 */
[----:B------:R-:W-:Y:S01]  /*13e0*/  MOV R0, 0x0 ;  /* 0x0000000000007802 */ /* 0x000fe20000000f00 */
[----:B------:R-:W-:Y:S01]  /*13f0*/  ULDC.64 UR4, c[0x4][0x68] ;  /* 0x01001a0000047ab9 */ /* 0x000fe20000000a00 */
[----:B------:R-:W-:Y:S01]  /*1400*/  ULDC.64 UR6, c[0x4][0x8] ;  /* 0x0100020000067ab9 */ /* 0x000fe20000000a00 */
[----:B------:R-:W-:Y:S01]  /*1410*/  IMAD.U32 R4, RZ, RZ, UR4 ;  /* 0x00000004ff047e24 */ /* 0x000fe2000f8e00ff */
[----:B------:R0:W1:Y:S01]  /*1420*/  LDC.64 R14, c[0x4][R0] ;  /* 0x01000000000e7b82 */ /* 0x0000620000000a00 */
[----:B------:R-:W-:Y:S01]  /*1430*/  IMAD.U32 R5, RZ, RZ, UR5 ;  /* 0x00000005ff057e24 */ /* 0x000fe2000f8e00ff */
[----:B------:R-:W-:Y:S01]  /*1440*/  ULDC.64 UR4, c[0x4][0x70] ;  /* 0x01001c0000047ab9 */ /* 0x000fe20000000a00 */
[----:B------:R-:W-:Y:S02]  /*1450*/  IMAD.U32 R10, RZ, RZ, UR6 ;  /* 0x00000006ff0a7e24 */ /* 0x000fe4000f8e00ff */
[----:B------:R-:W-:Y:S02]  /*1460*/  IMAD.U32 R6, RZ, RZ, UR4 ;  /* 0x00000004ff067e24 */ /* 0x000fe4000f8e00ff */
[----:B------:R-:W-:-:S02]  /*1470*/  IMAD.U32 R7, RZ, RZ, UR5 ;  /* 0x00000005ff077e24 */ /* 0x000fc4000f8e00ff */
[----:B------:R-:W-:Y:S02]  /*1480*/  IMAD.U32 R11, RZ, RZ, UR7 ;  /* 0x00000007ff0b7e24 */ /* 0x000fe4000f8e00ff */
[----:B------:R-:W-:Y:S02]  /*1490*/  IMAD.MOV.U32 R8, RZ, RZ, 0x1e1 ;  /* 0x000001e1ff087424 */ /* 0x000fe400078e00ff */
[----:B------:R-:W-:Y:S02]  /*14a0*/  IMAD.MOV.U32 R12, RZ, RZ, 0x1 ;  /* 0x00000001ff0c7424 */ /* 0x000fe400078e00ff */
[----:B0-----:R-:W-:-:S07]  /*14b0*/  IMAD.MOV.U32 R13, RZ, RZ, RZ ;  /* 0x000000ffff0d7224 */ /* 0x001fce00078e00ff */
[----:B------:R-:W-:-:S07]  /*14c0*/  LEPC R20, `(.L_x_14) ;  /* 0x000000001014794e */ /* 0x000fce0000000000 */
[----:B-1---5:R-:W-:Y:S05]  /*14d0*/  CALL.ABS.NOINC R14 ;  /* 0x000000000e007343 */ /* 0x022fea0003c00000 */
.L_x_14:
[----:B------:R-:W-:-:S13]  /*14e0*/  ISETP.NE.AND P0, PT, R112, 0x3, PT ;  /* 0x000000037000780c */ /* 0x000fda0003f05270 */
[----:B------:R-:W-:Y:S05]  /*14f0*/  @!P0 BRA `(.L_x_15) ;  /* 0x0000000000048947 */ /* 0x000fea0003800000 */
[----:B------:R-:W-:Y:S01]  /*1500*/  BPT.TRAP 0x1 ;  /* 0x000000040000795c */ /* 0x000fe20000300000 */
.L_x_15:
[----:B------:R-:W-:Y:S02]  /*1510*/  IMAD.U32 R3, RZ, RZ, UR41 ;  /* 0x00000029ff037e24 */ /* 0x000fe4000f8e00ff */
[----:B------:R-:W-:-:S03]  /*1520*/  IMAD.U32 R0, RZ, RZ, UR40 ;  /* 0x00000028ff007e24 */ /* 0x000fc6000f8e00ff */
[----:B------:R-:W-:Y:S02]  /*1530*/  LEA R3, R3, UR46, 0x3 ;  /* 0x0000002e03037c11 */ /* 0x000fe4000f8e18ff */
[----:B------:R-:W-:-:S04]  /*1540*/  SHF.L.U32 R0, R0, 0x1f, RZ ;  /* 0x0000001f00007819 */ /* 0x000fc800000006ff */
[----:B------:R0:W1:Y:S01]  /*1550*/  SYNCS.PHASECHK.TRANS64.TRYWAIT P1, [R3+URZ], R0 ;  /* 0x00000000030075a7 */ /* 0x000062000802017f */
[----:B------:R-:W-:Y:S05]  /*1560*/  @!P0 BRA `(.L_x_16) ;  /* 0x0000000000048947 */ /* 0x000fea0003800000 */
[----:B------:R-:W-:Y:S01]  /*1570*/  BPT.TRAP 0x1 ;  /* 0x000000040000795c */ /* 0x000fe20000300000 */
.L_x_16:
[----:B------:R-:W-:-:S05]  /*1580*/  IMAD.U32 R4, RZ, RZ, UR44 ;  /* 0x0000002cff047e24 */ /* 0x000fca000f8e00ff */
[----:B------:R-:W-:Y:S01]  /*1590*/  ISETP.GE.AND P2, PT, R4, 0x1, PT ;  /* 0x000000010400780c */ /* 0x000fe20003f46270 */
[----:B-1----:R-:W-:-:S12]  /*15a0*/  @P1 BRA `(.L_x_17) ;  /* 0x0000000000081947 */ /* 0x002fd80003800000 */
[----:B------:R-:W1:Y:S02]  /*15b0*/  SYNCS.PHASECHK.TRANS64.TRYWAIT P1, [R3+URZ], R0 ;  /* 0x00000000030075a7 */ /* 0x000e64000802017f */
[----:B-1----:R-:W-:Y:S05]  /*15c0*/  @!P1 BRA `(.L_x_18) ;  /* 0x0000007400989947 */ /* 0x002fea0003800000 */
.L_x_17:
[----:B------:R-:W-:Y:S05]  /*15d0*/  WARPSYNC.ALL ;  /* 0x0000000000007948 */ /* 0x000fea0003800000 */
[----:B------:R-:W-:Y:S01]  /*15e0*/  UIADD3 UR4, UR46, 0x2c180, URZ ;  /* 0x0002c1802e047890 */ /* 0x000fe2000fffe03f */
[----:B------:R-:W-:Y:S01]  /*15f0*/  WARPGROUP.ARRIVE ;  /* 0x00000000000079c5 */ /* 0x000fe20000000000 */
[----:B------:R-:W-:Y:S02]  /*1600*/  ULEA UR10, UR41, UR45, 0xa ;  /* 0x0000002d290a7291 */ /* 0x000fe4000f8e503f */
[----:B------:R-:W-:Y:S01]  /*1610*/  USHF.R.U32.HI UR4, URZ, 0x4, UR4 ;  /* 0x000000043f047899 */ /* 0x000fe20008011604 */
[----:B------:R-:W-:Y:S01]  /*1620*/  UMOV UR5, 0x40000040 ;  /* 0x4000004000057882 */ /* 0x000fe20000000000 */
[----:B------:R-:W-:-:S02]  /*1630*/  UMOV UR7, 0x40000040 ;  /* 0x4000004000077882 */ /* 0x000fc40000000000 */
[----:B------:R-:W-:Y:S02]  /*1640*/  ULOP3.LUT UR8, UR4, 0x3fff, URZ, 0xc0, !UPT ;  /* 0x00003fff04087892 */ /* 0x000fe4000f8ec03f */
[----:B------:R-:W-:Y:S02]  /*1650*/  UIADD3 UR11, UR10, 0x200, URZ ;  /* 0x000002000a0b7890 */ /* 0x000fe4000fffe03f */
[----:B------:R-:W-:Y:S01]  /*1660*/  ULEA UR9, UR41, UR8, 0x8 ;  /* 0x0000000829097291 */ /* 0x000fe2000f8e403f */
[----:B------:R-:W-:-:S06]  /*1670*/  UMOV UR4, UR10 ;  /* 0x0000000a00047c82 */ /* 0x000fcc0008000000 */
[----:B------:R-:W-:Y:S02]  /*1680*/  UMOV UR6, UR9 ;  /* 0x0000000900067c82 */ /* 0x000fe40008000000 */
[----:B------:R-:W-:Y:S01]  /*1690*/  HGMMA.64x64x16.F32 R56, gdesc[UR4].tnspA.tnspB, RZ, !UPT, gsb0 ;  /* 0x60e00000043879f0 */ /* 0x000fe2000c0008ff */
[----:B------:R-:W-:Y:S01]  /*16a0*/  UMOV UR4, UR11 ;  /* 0x0000000b00047c82 */ /* 0x000fe20008000000 */
[----:B------:R-:W-:Y:S01]  /*16b0*/  UMOV UR5, 0x40000040 ;  /* 0x4000004000057882 */ /* 0x000fe20000000000 */
[----:B------:R-:W-:Y:S02]  /*16c0*/  WARPGROUP.DEPBAR.LE gsb0, 0x0 ;  /* 0x00008000000079c5 */ /* 0x000fe40000010000 */
[----:B------:R-:W-:-:S06]  /*16d0*/  WARPGROUP.ARRIVE ;  /* 0x00000000000079c5 */ /* 0x000fcc0000000000 */
[----:B------:R-:W-:Y:S01]  /*16e0*/  HGMMA.64x64x16.F32 R24, gdesc[UR4].tnspA.tnspB, RZ, !UPT, gsb0 ;  /* 0x60e00000041879f0 */ /* 0x000fe2000c0008ff */
[----:B------:R-:W-:Y:S02]  /*16f0*/  UIADD3 UR4, UR10, 0x80, URZ ;  /* 0x000000800a047890 */ /* 0x000fe4000fffe03f */
[----:B------:R-:W-:Y:S01]  /*1700*/  UIADD3 UR6, UR9, 0x80, URZ ;  /* 0x0000008009067890 */ /* 0x000fe2000fffe03f */
[----:B------:R-:W-:Y:S01]  /*1710*/  UMOV UR5, 0x40000040 ;  /* 0x4000004000057882 */ /* 0x000fe20000000000 */
[----:B------:R-:W-:Y:S01]  /*1720*/  UMOV UR7, 0x40000040 ;  /* 0x4000004000077882 */ /* 0x000fe20000000000 */
[----:B------:R-:W-:Y:S01]  /*1730*/  UIADD3 UR10, UR10, 0x280, URZ ;  /* 0x000002800a0a7890 */ /* 0x000fe2000fffe03f */
[----:B------:R-:W-:Y:S02]  /*1740*/  WARPGROUP.DEPBAR.LE gsb0, 0x0 ;  /* 0x00008000000079c5 */ /* 0x000fe40000010000 */
[----:B------:R-:W-:-:S06]  /*1750*/  WARPGROUP.ARRIVE ;  /* 0x00000000000079c5 */ /* 0x000fcc0000000000 */
[----:B------:R-:W-:Y:S01]  /*1760*/  HGMMA.64x64x16.F32 R56, gdesc[UR4].tnspA.tnspB, R56, gsb0 ;  /* 0x60e00000043879f0 */ /* 0x000fe20008000838 */
[----:B------:R-:W-:Y:S01]  /*1770*/  UMOV UR4, UR10 ;  /* 0x0000000a00047c82 */ /* 0x000fe20008000000 */
[----:B------:R-:W-:Y:S01]  /*1780*/  UMOV UR5, 0x40000040 ;  /* 0x4000004000057882 */ /* 0x000fe20000000000 */
[----:B------:R-:W-:Y:S02]  /*1790*/  WARPGROUP.DEPBAR.LE gsb0, 0x0 ;  /* 0x00008000000079c5 */ /* 0x000fe40000010000 */
[----:B------:R-:W-:-:S06]  /*17a0*/  WARPGROUP.ARRIVE ;  /* 0x00000000000079c5 */ /* 0x000fcc0000000000 */
[----:B------:R-:W-:Y:S03]  /*17b0*/  HGMMA.64x64x16.F32 R24, gdesc[UR4].tnspA.tnspB, R24, gsb0 ;  /* 0x60e00000041879f0 */ /* 0x000fe60008000818 */
[----:B------:R-:W-:Y:S02]  /*17c0*/  WARPGROUP.DEPBAR.LE gsb0, 0x0 ;  /* 0x00008000000079c5 */ /* 0x000fe40000010000 */
[----:B------:R-:W-:Y:S05]  /*17d0*/  @!P2 BRA `(.L_x_19) ;  /* 0x000000040014a947 */ /* 0x000fea0003800000 */
[----:B------:R-:W-:Y:S01]  /*17e0*/  UIADD3 UR4, UR41, 0x1, URZ ;  /* 0x0000000129047890 */ /* 0x000fe2000fffe03f */
[----:B01----:R-:W-:Y:S01]  /*17f0*/  IMAD.U32 R0, RZ, RZ, UR44 ;  /* 0x0000002cff007e24 */ /* 0x003fe2000f8e00ff */
[----:B------:R-:W-:Y:S02]  /*1800*/  UMOV UR10, UR41 ;  /* 0x00000029000a7c82 */ /* 0x000fe40008000000 */
[----:B------:R-:W-:-:S04]  /*1810*/  UISETP.NE.AND UP0, UPT, UR4, 0xb, UPT ;  /* 0x0000000b0400788c */ /* 0x000fc8000bf05270 */
[----:B------:R-:W-:Y:S02]  /*1820*/  USEL UR5, URZ, 0x1, UP0 ;  /* 0x000000013f057887 */ /* 0x000fe40008000000 */
[----:B------:R-:W-:Y:S02]  /*1830*/  USEL UR9, UR4, URZ, UP0 ;  /* 0x0000003f04097287 */ /* 0x000fe40008000000 */
[----:B------:R-:W-:-:S06]  /*1840*/  ULOP3.LUT UR5, UR40, UR5, URZ, 0x3c, !UPT ;  /* 0x0000000528057292 */ /* 0x000fcc000f8e3c3f */
[----:B------:R-:W-:-:S07]  /*1850*/  IMAD.U32 R5, RZ, RZ, UR5 ;  /* 0x00000005ff057e24 */ /* 0x000fce000f8e00ff */
.L_x_26:
[----:B01----:R-:W-:Y:S05]  /*1860*/  @!P0 BRA `(.L_x_20) ;  /* 0x0000000000048947 */ /* 0x003fea0003800000 */
[----:B------:R-:W-:Y:S01]  /*1870*/  BPT.TRAP 0x1 ;  /* 0x000000040000795c */ /* 0x000fe20000300000 */
.L_x_20:
[----:B------:R-:W0:Y:S01]  /*1880*/  S2UR UR5, SR_CgaCtaId ;  /* 0x00000000000579c3 */ /* 0x000e220000008800 */
[----:B------:R-:W-:Y:S01]  /*1890*/  UMOV UR4, 0x400 ;  /* 0x0000040000047882 */ /* 0x000fe20000000000 */
[----:B------:R-:W-:Y:S01]  /*18a0*/  SHF.L.U32 R3, R5, 0x1f, RZ ;  /* 0x0000001f05037819 */ /* 0x000fe200000006ff */
[----:B0-----:R-:W-:-:S04]  /*18b0*/  ULEA UR14, UR5, UR4, 0x18 ;  /* 0x00000004050e7291 */ /* 0x001fc8000f8ec03f */
[----:B------:R-:W-:-:S09]  /*18c0*/  ULEA UR4, UR9, UR14, 0x3 ;  /* 0x0000000e09047291 */ /* 0x000fd2000f8e183f */
[----:B------:R0:W1:Y:S01]  /*18d0*/  SYNCS.PHASECHK.TRANS64.TRYWAIT P1, [UR4], R3 ;  /* 0x00000003ff0075a7 */ /* 0x0000620008020144 */
[----:B------:R-:W-:Y:S05]  /*18e0*/  @!P0 BRA `(.L_x_21) ;  /* 0x0000000000048947 */ /* 0x000fea0003800000 */
[----:B------:R-:W-:Y:S01]  /*18f0*/  BPT.TRAP 0x1 ;  /* 0x000000040000795c */ /* 0x000fe20000300000 */
.L_x_21:
[----:B-1----:R-:W-:Y:S05]  /*1900*/  @P1 BRA `(.L_x_22) ;  /* 0x0000000000081947 */ /* 0x002fea0003800000 */
[----:B------:R-:W1:Y:S02]  /*1910*/  SYNCS.PHASECHK.TRANS64.TRYWAIT P1, [UR4], R3 ;  /* 0x00000003ff0075a7 */ /* 0x000e640008020144 */
[----:B-1----:R-:W-:Y:S05]  /*1920*/  @!P1 BRA `(.L_x_23) ;  /* 0x0000007000d49947 */ /* 0x002fea0003800000 */
.L_x_22:
[----:B------:R-:W-:Y:S01]  /*1930*/  ULEA UR11, UR9, UR8, 0x8 ;  /* 0x00000008090b7291 */ /* 0x000fe2000f8e403f */
[----:B------:R-:W-:Y:S01]  /*1940*/  WARPGROUP.ARRIVE ;  /* 0x00000000000079c5 */ /* 0x000fe20000000000 */
[----:B------:R-:W-:Y:S01]  /*1950*/  ULEA UR12, UR9, UR45, 0xa ;  /* 0x0000002d090c7291 */ /* 0x000fe2000f8e503f */
[----:B------:R-:W-:Y:S01]  /*1960*/  UMOV UR7, 0x40000040 ;  /* 0x4000004000077882 */ /* 0x000fe20000000000 */
[----:B------:R-:W-:Y:S02]  /*1970*/  UMOV UR5, 0x40000040 ;  /* 0x4000004000057882 */ /* 0x000fe40000000000 */
[----:B------:R-:W-:Y:S01]  /*1980*/  UIADD3 UR13, UR12, 0x200, URZ ;  /* 0x000002000c0d7890 */ /* 0x000fe2000fffe03f */
[----:B------:R-:W-:Y:S02]  /*1990*/  UMOV UR6, UR11 ;  /* 0x0000000b00067c82 */ /* 0x000fe40008000000 */
[----:B------:R-:W-:Y:S02]  /*19a0*/  UMOV UR4, UR12 ;  /* 0x0000000c00047c82 */ /* 0x000fe40008000000 */
[----:B------:R-:W-:Y:S01]  /*19b0*/  HGMMA.64x64x16.F32 R56, gdesc[UR4].tnspA.tnspB, R56, gsb0 ;  /* 0x60e00000043879f0 */ /* 0x000fe20008000838 */
[----:B------:R-:W-:Y:S01]  /*19c0*/  UMOV UR5, 0x40000040 ;  /* 0x4000004000057882 */ /* 0x000fe20000000000 */
[----:B------:R-:W-:Y:S01]  /*19d0*/  UMOV UR4, UR13 ;  /* 0x0000000d00047c82 */ /* 0x000fe20008000000 */
[----:B------:R-:W-:-:S02]  /*19e0*/  WARPGROUP.DEPBAR.LE gsb0, 0x0 ;  /* 0x00008000000079c5 */ /* 0x000fc40000010000 */
[----:B------:R-:W-:-:S06]  /*19f0*/  WARPGROUP.ARRIVE ;  /* 0x00000000000079c5 */ /* 0x000fcc0000000000 */
[----:B------:R-:W-:Y:S01]  /*1a00*/  HGMMA.64x64x16.F32 R24, gdesc[UR4].tnspA.tnspB, R24, gsb0 ;  /* 0x60e00000041879f0 */ /* 0x000fe20008000818 */
        /* <DEDUP_REMOVED lines=15> */
[----:B------:R-:W-:Y:S01]  /*1b00*/  BPT.TRAP 0x1 ;  /* 0x000000040000795c */ /* 0x000fe20000300000 */
.L_x_24:
[----:B------:R-:W-:Y:S01]  /*1b10*/  ULEA UR4, UR10, UR14, 0x3 ;  /* 0x0000000e0a047291 */ /* 0x000fe2000f8e183f */
[----:B------:R-:W-:-:S03]  /*1b20*/  ISETP.GT.U32.AND P1, PT, R18, 0x1, PT ;  /* 0x000000011200780c */ /* 0x000fc60003f24070 */
[----:B------:R-:W-:-:S04]  /*1b30*/  UIADD3 UR4, UR4, 0x58, URZ ;  /* 0x0000005804047890 */ /* 0x000fc8000fffe03f */
[----:B------:R-:W-:-:S09]  /*1b40*/  UPRMT UR4, URZ, 0x654, UR4 ;  /* 0x000006543f047896 */ /* 0x000fd20008000004 */
[----:B------:R-:W-:Y:S01]  /*1b50*/  SYNCS.ARRIVE.TRANS64.RED.A1T0 RZ, [UR4], RZ ;  /* 0x000000ffffff79a7 */ /* 0x000fe20008100404 */
[----:B------:R-:W-:Y:S05]  /*1b60*/  @P1 BRA `(.L_x_25) ;  /* 0x0000000000041947 */ /* 0x000fea0003800000 */
[----:B------:R-:W-:Y:S01]  /*1b70*/  BPT.TRAP 0x1 ;  /* 0x000000040000795c */ /* 0x000fe20000300000 */
.L_x_25:
[----:B------:R-:W-:Y:S01]  /*1b80*/  UIADD3 UR9, UR9, 0x1, URZ ;  /* 0x0000000109097890 */ /* 0x000fe2000fffe03f */
[C---:B------:R-:W-:Y:S01]  /*1b90*/  ISETP.GT.AND P1, PT, R0.reuse, 0x1, PT ;  /* 0x000000010000780c */ /* 0x040fe20003f24270 */
[----:B------:R-:W-:Y:S01]  /*1ba0*/  UIADD3 UR10, UR10, 0x1, URZ ;  /* 0x000000010a0a7890 */ /* 0x000fe2000fffe03f */
[----:B------:R-:W-:Y:S01]  /*1bb0*/  VIADD R0, R0, 0xffffffff ;  /* 0xffffffff00007836 */ /* 0x000fe20000000000 */
[----:B------:R-:W-:Y:S02]  /*1bc0*/  UISETP.NE.AND UP0, UPT, UR9, 0xb, UPT ;  /* 0x0000000b0900788c */ /* 0x000fe4000bf05270 */
[----:B------:R-:W-:Y:S02]  /*1bd0*/  UISETP.NE.AND UP1, UPT, UR10, 0xb, UPT ;  /* 0x0000000b0a00788c */ /* 0x000fe4000bf25270 */
[----:B------:R-:W-:Y:S02]  /*1be0*/  USEL UR4, URZ, 0x1, UP0 ;  /* 0x000000013f047887 */ /* 0x000fe40008000000 */
[----:B------:R-:W-:-:S02]  /*1bf0*/  USEL UR9, UR9, URZ, UP0 ;  /* 0x0000003f09097287 */ /* 0x000fc40008000000 */
[----:B------:R-:W-:Y:S02]  /*1c00*/  USEL UR10, UR10, URZ, UP1 ;  /* 0x0000003f0a0a7287 */ /* 0x000fe40008800000 */
[----:B------:R-:W-:Y:S01]  /*1c10*/  LOP3.LUT R5, R5, UR4, RZ, 0x3c, !PT ;  /* 0x0000000405057c12 */ /* 0x000fe2000f8e3cff */
[----:B------:R-:W-:Y:S09]  /*1c20*/  @P1 BRA `(.L_x_26) ;  /* 0xfffffffc000c1947 */ /* 0x000ff2000383ffff */
.L_x_19:
[----:B01----:R-:W0:Y:S02]  /*1c30*/  LDC R0, c[0x0][0x28c] ;  /* 0x0000a300ff007b82 */ /* 0x003e240000000800 */
[----:B0-----:R-:W-:-:S13]  /*1c40*/  ISETP.GE.AND P1, PT, R0, 0x1, PT ;  /* 0x000000010000780c */ /* 0x001fda0003f26270 */
[----:B------:R-:W-:Y:S05]  /*1c50*/  @!P1 BRA `(.L_x_27) ;  /* 0x0000000000409947 */ /* 0x000fea0003800000 */
[----:B------:R-:W-:Y:S05]  /*1c60*/  @!P0 BRA `(.L_x_28) ;  /* 0x0000000000048947 */ /* 0x000fea0003800000 */
[----:B------:R-:W-:Y:S01]  /*1c70*/  BPT.TRAP 0x1 ;  /* 0x000000040000795c */ /* 0x000fe20000300000 */
.L_x_28:
[----:B------:R-:W0:Y:S01]  /*1c80*/  S2UR UR7, SR_CgaCtaId ;  /* 0x00000000000779c3 */ /* 0x000e220000008800 */
[----:B------:R-:W-:Y:S01]  /*1c90*/  UIADD3 UR6, UR44, UR41, URZ ;  /* 0x000000292c067290 */ /* 0x000fe2000fffe03f */
[----:B------:R-:W-:-:S03]  /*1ca0*/  ISETP.GT.U32.AND P0, PT, R18, 0x1, PT ;  /* 0x000000011200780c */ /* 0x000fc60003f04070 */
[----:B------:R-:W-:-:S04]  /*1cb0*/  UIMAD.WIDE.U32 UR4, UR6, -0x45d1745d, URZ ;  /* 0xba2e8ba3060478a5 */ /* 0x000fc8000f8e003f */
[----:B------:R-:W-:-:S03]  /*1cc0*/  USHF.R.U32.HI UR4, URZ, 0x3, UR5 ;  /* 0x000000033f047899 */ /* 0x000fc60008011605 */
[----:B------:R-:W-:Y:S01]  /*1cd0*/  UMOV UR5, 0x400 ;  /* 0x0000040000057882 */ /* 0x000fe20000000000 */
[----:B------:R-:W-:Y:S02]  /*1ce0*/  UIMAD UR6, UR4, -0xb, UR6 ;  /* 0xfffffff5040678a4 */ /* 0x000fe4000f8e0206 */
[----:B0-----:R-:W-:-:S04]  /*1cf0*/  ULEA UR5, UR7, UR5, 0x18 ;  /* 0x0000000507057291 */ /* 0x001fc8000f8ec03f */
[----:B------:R-:W-:-:S04]  /*1d00*/  ULEA UR6, UR6, UR5, 0x3 ;  /* 0x0000000506067291 */ /* 0x000fc8000f8e183f */
[----:B------:R-:W-:-:S04]  /*1d10*/  UIADD3 UR6, UR6, 0x58, URZ ;  /* 0x0000005806067890 */ /* 0x000fc8000fffe03f */
[----:B------:R-:W-:-:S09]  /*1d20*/  UPRMT UR6, URZ, 0x654, UR6 ;  /* 0x000006543f067896 */ /* 0x000fd20008000006 */
[----:B------:R-:W-:Y:S01]  /*1d30*/  SYNCS.ARRIVE.TRANS64.RED.A1T0 RZ, [UR6], RZ ;  /* 0x000000ffffff79a7 */ /* 0x000fe20008100406 */
[----:B------:R-:W-:Y:S05]  /*1d40*/  @P0 BRA `(.L_x_27) ;  /* 0x0000000000040947 */ /* 0x000fea0003800000 */
[----:B------:R-:W-:Y:S01]  /*1d50*/  BPT.TRAP 0x1 ;  /* 0x000000040000795c */ /* 0x000fe20000300000 */
.L_x_27:
[----:B------:R-:W-:Y:S01]  /*1d60*/  IMAD.SHL.U32 R3, R100, 0x40, RZ ;  /* 0x0000004064037824 */ /* 0x000fe200078e00ff */
[----:B------:R-:W-:Y:S01]  /*1d70*/  UIADD3 UR41, UR43, UR41, URZ ;  /* 0x000000292b297290 */ /* 0x000fe2000fffe03f */
[----:B------:R-:W-:Y:S01]  /*1d80*/  SHF.R.S32.HI R21, RZ, 0x1f, R19 ;  /* 0x0000001fff157819 */ /* 0x000fe20000011413 */
[----:B------:R-:W-:Y:S01]  /*1d90*/  ULDC UR7, c[0x0][0x288] ;  /* 0x0000a20000077ab9 */ /* 0x000fe20000000800 */
[----:B------:R-:W-:Y:S01]  /*1da0*/  IMAD.SHL.U32 R6, R107, 0x100, RZ ;  /* 0x000001006b067824 */ /* 0x000fe200078e00ff */
[C---:B------:R-:W-:Y:S01]  /*1db0*/  LOP3.LUT R8, R3.reuse, 0x6, R96, 0xf8, !PT ;  /* 0x0000000603087812 */ /* 0x040fe200078ef860 */
[----:B------:R-:W-:Y:S01]  /*1dc0*/  UISETP.GT.U32.AND UP0, UPT, UR41, 0xa, UPT ;  /* 0x0000000a2900788c */ /* 0x000fe2000bf04070 */
[----:B------:R-:W-:Y:S01]  /*1dd0*/  ISETP.GE.AND P0, PT, R3, UR7, PT ;  /* 0x0000000703007c0c */ /* 0x000fe2000bf06270 */
[----:B------:R-:W-:Y:S01]  /*1de0*/  ULDC.64 UR4, c[0x0][0x5d0] ;  /* 0x0001740000047ab9 */ /* 0x000fe20000000a00 */
[----:B------:R-:W-:Y:S01]  /*1df0*/  SHF.R.S32.HI R9, RZ, 0x1f, R8 ;  /* 0x0000001fff097819 */ /* 0x000fe20000011408 */
[----:B------:R-:W-:Y:S01]  /*1e00*/  ULDC UR10, c[0x0][0x284] ;  /* 0x0000a100000a7ab9 */ /* 0x000fe20000000800 */
[----:B------:R-:W-:Y:S01]  /*1e10*/  IMAD R0, R21, UR4, RZ ;  /* 0x0000000415007c24 */ /* 0x000fe2000f8e02ff */
[----:B------:R-:W-:Y:S01]  /*1e20*/  UISETP.LT.U32.AND UP0, UPT, UR43, 0xb, UP0 ;  /* 0x0000000b2b00788c */ /* 0x000fe20008701070 */
[----:B------:R-:W-:Y:S01]  /*1e30*/  ISETP.GE.OR P0, PT, R6, UR10, P0 ;  /* 0x0000000a06007c0c */ /* 0x000fe20008706670 */
[----:B------:R-:W-:Y:S01]  /*1e40*/  UISETP.GE.U32.AND UP1, UPT, UR43, 0xb, UPT ;  /* 0x0000000b2b00788c */ /* 0x000fe2000bf26070 */
[C---:B------:R-:W-:Y:S01]  /*1e50*/  IMAD R7, R19.reuse, UR5, R0 ;  /* 0x0000000513077c24 */ /* 0x040fe2000f8e0200 */
[----:B------:R-:W-:Y:S01]  /*1e60*/  USEL UR6, URZ, 0x1, !UP0 ;  /* 0x000000013f067887 */ /* 0x000fe2000c000000 */
[----:B------:R-:W-:Y:S01]  /*1e70*/  IMAD.WIDE.U32 R4, R19, UR4, R8 ;  /* 0x0000000413047c25 */ /* 0x000fe2000f8e0008 */
[----:B------:R-:W-:Y:S01]  /*1e80*/  UIMAD.WIDE.U32 UR4, UR41, -0x45d1745d, URZ ;  /* 0xba2e8ba3290478a5 */ /* 0x000fe2000f8e003f */
[----:B------:R-:W-:-:S02]  /*1e90*/  ULDC.64 UR8, c[0x0][0x5c8] ;  /* 0x0001720000087ab9 */ /* 0x000fc40000000a00 */
[----:B------:R-:W-:Y:S01]  /*1ea0*/  IMAD.WIDE R106, R107, 0x100, R22 ;  /* 0x000001006b6a7825 */ /* 0x000fe200078e0216 */
[----:B------:R-:W-:Y:S02]  /*1eb0*/  USHF.R.U32.HI UR4, URZ, 0x3, UR5 ;  /* 0x000000033f047899 */ /* 0x000fe40008011605 */
[----:B------:R-:W-:Y:S01]  /*1ec0*/  ULOP3.LUT UR40, UR40, UR6, URZ, 0x3c, !UPT ;  /* 0x0000000628287292 */ /* 0x000fe2000f8e3c3f */
[----:B------:R-:W-:Y:S01]  /*1ed0*/  IMAD R11, R107, UR8, RZ ;  /* 0x000000086b0b7c24 */ /* 0x000fe2000f8e02ff */
[----:B------:R-:W-:Y:S01]  /*1ee0*/  UIMAD UR41, UR4, -0xb, UR41 ;  /* 0xfffffff5042978a4 */ /* 0x000fe2000f8e0229 */
[----:B------:R-:W-:Y:S01]  /*1ef0*/  IMAD.IADD R5, R5, 0x1, R7 ;  /* 0x0000000105057824 */ /* 0x000fe200078e0207 */
[----:B------:R-:W-:Y:S01]  /*1f00*/  @UP1 ULOP3.LUT UR40, UR40, 0x1, UR4, 0x78, !UPT ;  /* 0x0000000128281892 */ /* 0x000fe2000f8e7804 */
[C---:B------:R-:W-:Y:S02]  /*1f10*/  IMAD R11, R106.reuse, UR9, R11 ;  /* 0x000000096a0b7c24 */ /* 0x040fe4000f8e020b */
[----:B------:R-:W-:-:S04]  /*1f20*/  IMAD.WIDE.U32 R110, R106, UR8, R4 ;  /* 0x000000086a6e7c25 */ /* 0x000fc8000f8e0004 */
[----:B------:R-:W-:Y:S01]  /*1f30*/  IMAD.MOV.U32 R0, RZ, RZ, -0x1 ;  /* 0xffffffffff007424 */ /* 0x000fe200078e00ff */
[----:B------:R-:W-:Y:S06]  /*1f40*/  @P0 BRA `(.L_x_29) ;  /* 0x0000004c00000947 */ /* 0x000fec0003800000 */
[----:B-----5:R-:W-:Y:S01]  /*1f50*/  FSETP.NEU.AND P1, PT, R89, RZ, PT ;  /* 0x000000ff5900720b */ /* 0x020fe20003f2d000 */
[----:B------:R-:W-:Y:S01]  /*1f60*/  IMAD.IADD R4, R90, 0x1, -R3 ;  /* 0x000000015a047824 */ /* 0x000fe200078e0a03 */
[----:B------:R-:W-:Y:S01]  /*1f70*/  BSSY B0, `(.L_x_29) ;  /* 0x00004bd000007945 */ /* 0x000fe20003800000 */
[----:B------:R-:W-:Y:S02]  /*1f80*/  IMAD.IADD R3, R99, 0x1, -R6 ;  /* 0x0000000163037824 */ /* 0x000fe400078e0a06 */
[----:B------:R-:W-:Y:S01]  /*1f90*/  IMAD.IADD R103, R111, 0x1, R11 ;  /* 0x000000016f677824 */ /* 0x000fe200078e020b */
[----:B------:R-:W-:-:S04]  /*1fa0*/  ISETP.GT.AND P6, PT, R4, RZ, PT ;  /* 0x000000ff0400720c */ /* 0x000fc80003fc4270 */
[----:B------:R-:W-:-:S03]  /*1fb0*/  ISETP.GT.AND P0, PT, R3, RZ, P6 ;  /* 0x000000ff0300720c */ /* 0x000fc60003704270 */
[----:B------:R-:W-:Y:S10]  /*1fc0*/  @!P1 BRA `(.L_x_30) ;  /* 0x0000003400709947 */ /* 0x000ff40003800000 */
[----:B------:R-:W0:Y:S01]  /*1fd0*/  LDC.64 R14, c[0x0][0x5b8] ;  /* 0x00016e00ff0e7b82 */ /* 0x000e220000000a00 */
[----:B------:R-:W-:-:S07]  /*1fe0*/  ULDC.64 UR4, c[0x0][0x5c0] ;  /* 0x0001700000047ab9 */ /* 0x000fce0000000a00 */
[----:B------:R-:W1:Y:S08]  /*1ff0*/  LDC.64 R104, c[0x0][0x5b0] ;  /* 0x00016c00ff687b82 */ /* 0x000e700000000a00 */
[----:B------:R-:W2:Y:S01]  /*2000*/  LDC.64 R12, c[0x0][0x5a8] ;  /* 0x00016a00ff0c7b82 */ /* 0x000ea20000000a00 */
[-C--:B0-----:R-:W-:Y:S02]  /*2010*/  IMAD R6, R21, R14.reuse, RZ ;  /* 0x0000000e15067224 */ /* 0x081fe400078e02ff */
[----:B------:R-:W-:-:S04]  /*2020*/  IMAD.WIDE.U32 R20, R19, R14, R8 ;  /* 0x0000000e13147225 */ /* 0x000fc800078e0008 */
[----:B------:R-:W-:Y:S02]  /*2030*/  IMAD R113, R19, R15, R6 ;  /* 0x0000000f13717224 */ /* 0x000fe400078e0206 */
[-C--:B-1----:R-:W-:Y:S02]  /*2040*/  IMAD R5, R107, R104.reuse, RZ ;  /* 0x000000686b057224 */ /* 0x082fe400078e02ff */
[----:B------:R-:W-:Y:S02]  /*2050*/  IMAD.IADD R101, R21, 0x1, R113 ;  /* 0x0000000115657824 */ /* 0x000fe400078e0271 */
[----:B------:R-:W-:Y:S02]  /*2060*/  IMAD.MOV.U32 R100, RZ, RZ, R20 ;  /* 0x000000ffff647224 */ /* 0x000fe400078e0014 */
[C---:B------:R-:W-:Y:S02]  /*2070*/  IMAD R117, R106.reuse, R105, R5 ;  /* 0x000000696a757224 */ /* 0x040fe400078e0205 */
[----:B------:R-:W-:-:S04]  /*2080*/  IMAD.WIDE.U32 R6, R106, R104, R100 ;  /* 0x000000686a067225 */ /* 0x000fc800078e0064 */
[----:B------:R-:W-:Y:S01]  /*2090*/  IMAD.IADD R5, R7, 0x1, R117 ;  /* 0x0000000107057824 */ /* 0x000fe200078e0275 */
[----:B--2---:R-:W-:-:S04]  /*20a0*/  LEA R10, P1, R6, R12, 0x1 ;  /* 0x0000000c060a7211 */ /* 0x004fc800078208ff */
[----:B------:R-:W-:-:S05]  /*20b0*/  LEA.HI.X R11, R6, R13, R5, 0x1, P1 ;  /* 0x0000000d060b7211 */ /* 0x000fca00008f0c05 */
[----:B------:R-:W2:Y:S01]  /*20c0*/  @P0 LDG.E.LTC128B.U16 R5, desc[UR38][R10.64] ;  /* 0x000000260a050981 */ /* 0x000ea2000c1e1520 */
[----:B------:R-:W-:Y:S01]  /*20d0*/  ISETP.GT.AND P4, PT, R4, 0x1, PT ;  /* 0x000000010400780c */ /* 0x000fe20003f84270 */
[----:B------:R-:W-:Y:S01]  /*20e0*/  IMAD.WIDE.U32 R6, R106, R104, R8 ;  /* 0x000000686a067225 */ /* 0x000fe200078e0008 */
[----:B------:R-:W-:Y:S01]  /*20f0*/  BSSY B1, `(.L_x_31) ;  /* 0x0000013000017945 */ /* 0x000fe20003800000 */
[----:B------:R-:W-:Y:S02]  /*2100*/  SHF.L.U64.HI R111, R104, 0x3, R105 ;  /* 0x00000003686f7819 */ /* 0x000fe40000010269 */
[----:B------:R-:W-:Y:S01]  /*2110*/  IMAD.IADD R7, R117, 0x1, R7 ;  /* 0x0000000175077824 */ /* 0x000fe200078e0207 */
[----:B------:R-:W-:Y:S01]  /*2120*/  P2R R116, PR, RZ, 0x10 ;  /* 0x00000010ff747803 */ /* 0x000fe20000000000 */
[----:B------:R-:W-:-:S04]  /*2130*/  IMAD.WIDE.U32 R108, R19, R14, R6 ;  /* 0x0000000e136c7225 */ /* 0x000fc800078e0006 */
[----:B------:R-:W-:Y:S01]  /*2140*/  IMAD.IADD R7, R113, 0x1, R109 ;  /* 0x0000000171077824 */ /* 0x000fe200078e026d */
[----:B------:R-:W-:-:S04]  /*2150*/  LEA R6, P2, R108, R12, 0x1 ;  /* 0x0000000c6c067211 */ /* 0x000fc800078408ff */
[----:B------:R-:W-:Y:S01]  /*2160*/  LEA.HI.X R7, R108, R13, R7, 0x1, P2 ;  /* 0x0000000d6c077211 */ /* 0x000fe200010f0c07 */
[----:B--2---:R-:W-:-:S05]  /*2170*/  HADD2.F32 R102, -RZ, R5.H0_H0 ;  /* 0x20000005ff667230 */ /* 0x004fca0000004100 */
[----:B------:R-:W-:Y:S01]  /*2180*/  FMUL R15, R102, R89 ;  /* 0x00000059660f7220 */ /* 0x000fe20000400000 */
[----:B------:R-:W-:-:S03]  /*2190*/  LEA R102, P1, R110, UR4, 0x1 ;  /* 0x000000046e667c11 */ /* 0x000fc6000f8208ff */
[----:B------:R-:W-:Y:S01]  /*21a0*/  FFMA R15, R56, R88, R15 ;  /* 0x00000058380f7223 */ /* 0x000fe2000000000f */
[----:B------:R-:W-:Y:S01]  /*21b0*/  LEA.HI.X R103, R110, UR5, R103, 0x1, P1 ;  /* 0x000000056e677c11 */ /* 0x000fe200088f0c67 */
[----:B------:R-:W-:Y:S01]  /*21c0*/  IMAD.SHL.U32 R110, R104, 0x8, RZ ;  /* 0x00000008686e7824 */ /* 0x000fe200078e00ff */
[----:B------:R-:W-:Y:S02]  /*21d0*/  ISETP.GT.AND P1, PT, R3, RZ, P4 ;  /* 0x000000ff0300720c */ /* 0x000fe40002724270 */
[----:B------:R-:W-:-:S05]  /*21e0*/  F2FP.F16.F32.PACK_AB R15, RZ, R15 ;  /* 0x0000000fff0f723e */ /* 0x000fca00000000ff */
[----:B------:R0:W-:Y:S06]  /*21f0*/  @P0 STG.E.U16 desc[UR38][R102.64], R15 ;  /* 0x0000000f66000986 */ /* 0x0001ec000c101526 */
[----:B------:R-:W-:Y:S05]  /*2200*/  @!P1 BRA `(.L_x_32) ;  /* 0x0000000000049947 */ /* 0x000fea0003800000 */
[----:B------:R1:W5:Y:S02]  /*2210*/  LDG.E.LTC128B.U16 R5, desc[UR38][R6.64+0x2] ;  /* 0x0000022606057981 */ /* 0x000364000c1e1520 */
.L_x_32:
[----:B------:R-:W-:Y:S05]  /*2220*/  BSYNC B1 ;  /* 0x0000000000017941 */ /* 0x000fea0003800000 */
.L_x_31:
[----:B-----5:R-:W-:Y:S01]  /*2230*/  HADD2.F32 R10, -RZ, R5.H0_H0 ;  /* 0x20000005ff0a7230 */ /* 0x020fe20000004100 */
[----:B------:R-:W-:Y:S01]  /*2240*/  ISETP.GT.AND P0, PT, R3, 0x8, P6 ;  /* 0x000000080300780c */ /* 0x000fe20003704270 */
[----:B------:R-:W-:Y:S01]  /*2250*/  IMAD.WIDE.U32 R114, R106, R104, R110 ;  /* 0x000000686a727225 */ /* 0x000fe200078e006e */
[----:B0-----:R-:W-:-:S03]  /*2260*/  PRMT R15, R5, 0x7610, R15 ;  /* 0x00007610050f7816 */ /* 0x001fc6000000000f */
[----:B------:R-:W-:Y:S01]  /*2270*/  FMUL R10, R10, R89 ;  /* 0x000000590a0a7220 */ /* 0x000fe20000400000 */
[----:B------:R-:W-:Y:S01]  /*2280*/  IMAD.IADD R117, R117, 0x1, R115 ;  /* 0x0000000175757824 */ /* 0x000fe200078e0273 */
[----:B------:R-:W-:Y:S02]  /*2290*/  IADD3 R11, P2, R20, R114, RZ ;  /* 0x00000072140b7210 */ /* 0x000fe40007f5e0ff */
[----:B------:R-:W-:-:S03]  /*22a0*/  FFMA R57, R57, R88, R10 ;  /* 0x0000005839397223 */ /* 0x000fc6000000000a */
[----:B------:R-:W-:Y:S01]  /*22b0*/  IMAD.X R56, R117, 0x1, R101, P2 ;  /* 0x0000000175387824 */ /* 0x000fe200010e0665 */
[C---:B------:R-:W-:Y:S02]  /*22c0*/  LEA R10, P2, R11.reuse, R12, 0x1 ;  /* 0x0000000c0b0a7211 */ /* 0x040fe400078408ff */
[----:B------:R-:W-:Y:S02]  /*22d0*/  F2FP.F16.F32.PACK_AB R57, RZ, R57 ;  /* 0x00000039ff39723e */ /* 0x000fe400000000ff */
[----:B------:R-:W-:Y:S01]  /*22e0*/  LEA.HI.X R11, R11, R13, R56, 0x1, P2 ;  /* 0x0000000d0b0b7211 */ /* 0x000fe200010f0c38 */
[----:B------:R-:W-:Y:S01]  /*22f0*/  @P1 IMAD.MOV.U32 R56, RZ, RZ, R102 ;  /* 0x000000ffff381224 */ /* 0x000fe200078e0066 */
[----:B------:R-:W-:Y:S01]  /*2300*/  PRMT R109, R57, 0x7610, R109 ;  /* 0x00007610396d7816 */ /* 0x000fe2000000006d */
[----:B------:R-:W-:-:S05]  /*2310*/  @P1 IMAD.MOV.U32 R57, RZ, RZ, R103 ;  /* 0x000000ffff391224 */ /* 0x000fca00078e0067 */
[----:B------:R0:W-:Y:S04]  /*2320*/  @P1 STG.E.U16 desc[UR38][R56.64+0x2], R109 ;  /* 0x0000026d38001986 */ /* 0x0001e8000c101526 */
[----:B------:R-:W2:Y:S01]  /*2330*/  @P0 LDG.E.LTC128B.U16 R15, desc[UR38][R10.64] ;  /* 0x000000260a0f0981 */ /* 0x000ea2000c1e1520 */
[----:B------:R-:W-:Y:S01]  /*2340*/  IADD3 R114, P1, R8, R114, RZ ;  /* 0x0000007208727210 */ /* 0x000fe20007f3e0ff */
[----:B------:R-:W-:Y:S01]  /*2350*/  BSSY B1, `(.L_x_33) ;  /* 0x0000012000017945 */ /* 0x000fe20003800000 */
[----:B------:R-:W-:-:S03]  /*2360*/  SHF.L.U64.HI R119, R94, 0x1, R93 ;  /* 0x000000015e777819 */ /* 0x000fc6000001025d */
[----:B------:R-:W-:Y:S01]  /*2370*/  IMAD.X R115, R9, 0x1, R117, P1 ;  /* 0x0000000109737824 */ /* 0x000fe200008e0675 */
[----:B------:R-:W-:Y:S01]  /*2380*/  ISETP.GT.AND P1, PT, R3, 0x8, P4 ;  /* 0x000000080300780c */ /* 0x000fe20002724270 */
[----:B------:R-:W-:Y:S02]  /*2390*/  IMAD.SHL.U32 R117, R94, 0x2, RZ ;  /* 0x000000025e757824 */ /* 0x000fe400078e00ff */
[----:B------:R-:W-:-:S04]  /*23a0*/  IMAD.WIDE.U32 R114, R19, R14, R114 ;  /* 0x0000000e13727225 */ /* 0x000fc800078e0072 */
[----:B0-----:R-:W-:Y:S01]  /*23b0*/  IMAD.IADD R57, R113, 0x1, R115 ;  /* 0x0000000171397824 */ /* 0x001fe200078e0273 */
[----:B------:R-:W-:-:S04]  /*23c0*/  LEA R56, P3, R114, R12, 0x1 ;  /* 0x0000000c72387211 */ /* 0x000fc800078608ff */
[----:B------:R-:W-:Y:S01]  /*23d0*/  LEA.HI.X R57, R114, R13, R57, 0x1, P3 ;  /* 0x0000000d72397211 */ /* 0x000fe200018f0c39 */
[----:B--2---:R-:W-:-:S05]  /*23e0*/  HADD2.F32 R108, -RZ, R15.H0_H0 ;  /* 0x2000000fff6c7230 */ /* 0x004fca0000004100 */
[----:B------:R-:W-:Y:S01]  /*23f0*/  FMUL R5, R108, R89 ;  /* 0x000000596c057220 */ /* 0x000fe20000400000 */
[----:B------:R-:W-:-:S03]  /*2400*/  IADD3 R108, P2, R117, R102, RZ ;  /* 0x00000066756c7210 */ /* 0x000fc60007f5e0ff */
[----:B------:R-:W-:Y:S02]  /*2410*/  FFMA R5, R58, R88, R5 ;  /* 0x000000583a057223 */ /* 0x000fe40000000005 */
[----:B------:R-:W-:-:S03]  /*2420*/  IMAD.X R109, R119, 0x1, R103, P2 ;  /* 0x00000001776d7824 */ /* 0x000fc600010e0667 */
[----:B------:R-:W-:-:S05]  /*2430*/  F2FP.F16.F32.PACK_AB R5, RZ, R5 ;  /* 0x00000005ff05723e */ /* 0x000fca00000000ff */
[----:B------:R0:W-:Y:S01]  /*2440*/  @P0 STG.E.U16 desc[UR38][R108.64], R5 ;  /* 0x000000056c000986 */ /* 0x0001e2000c101526 */
[----:B------:R-:W-:Y:S05]  /*2450*/  @!P1 BRA `(.L_x_34) ;  /* 0x0000000000049947 */ /* 0x000fea0003800000 */
[----:B------:R2:W5:Y:S02]  /*2460*/  LDG.E.LTC128B.U16 R15, desc[UR38][R56.64+0x2] ;  /* 0x00000226380f7981 */ /* 0x000564000c1e1520 */
.L_x_34:
[----:B------:R-:W-:Y:S05]  /*2470*/  BSYNC B1 ;  /* 0x0000000000017941 */ /* 0x000fea0003800000 */
.L_x_33:
[----:B-----5:R-:W-:Y:S01]  /*2480*/  HADD2.F32 R10, -RZ, R15.H0_H0 ;  /* 0x2000000fff0a7230 */ /* 0x020fe20000004100 */
[----:B------:R-:W-:Y:S01]  /*2490*/  ISETP.GT.AND P4, PT, R4, 0x8, PT ;  /* 0x000000080400780c */ /* 0x000fe20003f84270 */
[----:B------:R-:W-:Y:S01]  /*24a0*/  IMAD.MOV.U32 R58, RZ, RZ, R108 ;  /* 0x000000ffff3a7224 */ /* 0x000fe200078e006c */
[----:B------:R-:W-:Y:S01]  /*24b0*/  BSSY B1, `(.L_x_35) ;  /* 0x000000b000017945 */ /* 0x000fe20003800000 */
[----:B------:R-:W-:Y:S01]  /*24c0*/  PRMT R114, R15, 0x7610, R114 ;  /* 0x000076100f727816 */ /* 0x000fe20000000072 */
[----:B------:R-:W-:Y:S01]  /*24d0*/  FMUL R10, R10, R89 ;  /* 0x000000590a0a7220 */ /* 0x000fe20000400000 */
[----:B------:R-:W-:Y:S02]  /*24e0*/  ISETP.GT.AND P0, PT, R3, RZ, P4 ;  /* 0x000000ff0300720c */ /* 0x000fe40002704270 */
[----:B------:R-:W-:Y:S01]  /*24f0*/  P2R R115, PR, RZ, 0x10 ;  /* 0x00000010ff737803 */ /* 0x000fe20000000000 */
[----:B------:R-:W-:Y:S01]  /*2500*/  FFMA R10, R59, R88, R10 ;  /* 0x000000583b0a7223 */ /* 0x000fe2000000000a */
[----:B------:R-:W-:-:S04]  /*2510*/  IMAD.MOV.U32 R59, RZ, RZ, R109 ;  /* 0x000000ffff3b7224 */ /* 0x000fc800078e006d */
[----:B------:R-:W-:-:S05]  /*2520*/  F2FP.F16.F32.PACK_AB R10, RZ, R10 ;  /* 0x0000000aff0a723e */ /* 0x000fca00000000ff */
[----:B------:R3:W-:Y:S01]  /*2530*/  @P1 STG.E.U16 desc[UR38][R58.64+0x2], R10 ;  /* 0x0000020a3a001986 */ /* 0x0007e2000c101526 */
[----:B------:R-:W-:Y:S05]  /*2540*/  @!P0 BRA `(.L_x_36) ;  /* 0x0000000000048947 */ /* 0x000fea0003800000 */
[----:B------:R4:W5:Y:S02]  /*2550*/  LDG.E.LTC128B.U16 R114, desc[UR38][R6.64+0x10] ;  /* 0x0000102606727981 */ /* 0x000964000c1e1520 */
.L_x_36:
[----:B------:R-:W-:Y:S05]  /*2560*/  BSYNC B1 ;  /* 0x0000000000017941 */ /* 0x000fea0003800000 */
.L_x_35:
[----:B---3-5:R-:W-:Y:S01]  /*2570*/  HADD2.F32 R10, -RZ, R114.H0_H0 ;  /* 0x20000072ff0a7230 */ /* 0x028fe20000004100 */
[C---:B0-----:R-:W-:Y:S01]  /*2580*/  SHF.L.U64.HI R5, R95.reuse, 0x1, R92 ;  /* 0x000000015f057819 */ /* 0x041fe2000001025c */
[----:B------:R-:W-:Y:S01]  /*2590*/  IMAD.SHL.U32 R15, R95, 0x2, RZ ;  /* 0x000000025f0f7824 */ /* 0x000fe200078e00ff */
[----:B------:R-:W-:Y:S01]  /*25a0*/  ISETP.GT.AND P3, PT, R4, 0x9, PT ;  /* 0x000000090400780c */ /* 0x000fe20003f64270 */
[----:B------:R-:W-:Y:S01]  /*25b0*/  BSSY B1, `(.L_x_37) ;  /* 0x000000b000017945 */ /* 0x000fe20003800000 */
[----:B------:R-:W-:Y:S02]  /*25c0*/  FMUL R11, R10, R89 ;  /* 0x000000590a0b7220 */ /* 0x000fe40000400000 */
[----:B------:R-:W-:Y:S02]  /*25d0*/  IADD3 R10, P1, P2, R15, R102, R117 ;  /* 0x000000660f0a7210 */ /* 0x000fe40007a3e075 */
[----:B------:R-:W-:Y:S01]  /*25e0*/  FFMA R60, R60, R88, R11 ;  /* 0x000000583c3c7223 */ /* 0x000fe2000000000b */
[----:B------:R-:W-:-:S02]  /*25f0*/  P2R R117, PR, RZ, 0x8 ;  /* 0x00000008ff757803 */ /* 0x000fc40000000000 */
[----:B------:R-:W-:Y:S02]  /*2600*/  IADD3.X R11, R5, R103, R119, P1, P2 ;  /* 0x00000067050b7210 */ /* 0x000fe40000fe4477 */
[----:B------:R-:W-:Y:S02]  /*2610*/  F2FP.F16.F32.PACK_AB R60, RZ, R60 ;  /* 0x0000003cff3c723e */ /* 0x000fe400000000ff */
[----:B------:R-:W-:-:S03]  /*2620*/  ISETP.GT.AND P1, PT, R3, RZ, P3 ;  /* 0x000000ff0300720c */ /* 0x000fc60001f24270 */
[----:B------:R0:W-:Y:S10]  /*2630*/  @P0 STG.E.U16 desc[UR38][R102.64+0x10], R60 ;  /* 0x0000103c66000986 */ /* 0x0001f4000c101526 */
[----:B------:R-:W-:Y:S05]  /*2640*/  @!P1 BRA `(.L_x_38) ;  /* 0x0000000000049947 */ /* 0x000fea0003800000 */
[----:B------:R3:W5:Y:S02]  /*2650*/  LDG.E.LTC128B.U16 R114, desc[UR38][R6.64+0x12] ;  /* 0x0000122606727981 */ /* 0x000764000c1e1520 */
.L_x_38:
[----:B------:R-:W-:Y:S05]  /*2660*/  BSYNC B1 ;  /* 0x0000000000017941 */ /* 0x000fea0003800000 */
.L_x_37:
[----:B0----5:R-:W-:Y:S01]  /*2670*/  HADD2.F32 R60, -RZ, R114.H0_H0 ;  /* 0x20000072ff3c7230 */ /* 0x021fe20000004100 */
[----:B------:R-:W-:Y:S01]  /*2680*/  ISETP.GT.AND P0, PT, R3, 0x8, P4 ;  /* 0x000000080300780c */ /* 0x000fe20002704270 */
[----:B------:R-:W-:Y:S03]  /*2690*/  BSSY B1, `(.L_x_39) ;  /* 0x000000a000017945 */ /* 0x000fe60003800000 */
[----:B------:R-:W-:-:S04]  /*26a0*/  FMUL R60, R60, R89 ;  /* 0x000000593c3c7220 */ /* 0x000fc80000400000 */
[----:B------:R-:W-:Y:S01]  /*26b0*/  FFMA R60, R61, R88, R60 ;  /* 0x000000583d3c7223 */ /* 0x000fe2000000003c */
[----:B------:R-:W-:-:S04]  /*26c0*/  @P1 IMAD.MOV.U32 R61, RZ, RZ, R103 ;  /* 0x000000ffff3d1224 */ /* 0x000fc800078e0067 */
[----:B------:R-:W-:-:S04]  /*26d0*/  F2FP.F16.F32.PACK_AB R60, RZ, R60 ;  /* 0x0000003cff3c723e */ /* 0x000fc800000000ff */
[----:B------:R-:W-:Y:S01]  /*26e0*/  PRMT R118, R60, 0x7610, R118 ;  /* 0x000076103c767816 */ /* 0x000fe20000000076 */
[----:B------:R-:W-:-:S05]  /*26f0*/  @P1 IMAD.MOV.U32 R60, RZ, RZ, R102 ;  /* 0x000000ffff3c1224 */ /* 0x000fca00078e0066 */
[----:B------:R0:W-:Y:S01]  /*2700*/  @P1 STG.E.U16 desc[UR38][R60.64+0x12], R118 ;  /* 0x000012763c001986 */ /* 0x0001e2000c101526 */
[----:B------:R-:W-:Y:S05]  /*2710*/  @!P0 BRA `(.L_x_40) ;  /* 0x0000000000048947 */ /* 0x000fea0003800000 */
[----:B------:R0:W5:Y:S02]  /*2720*/  LDG.E.LTC128B.U16 R114, desc[UR38][R56.64+0x10] ;  /* 0x0000102638727981 */ /* 0x000164000c1e1520 */
.L_x_40:
[----:B------:R-:W-:Y:S05]  /*2730*/  BSYNC B1 ;  /* 0x0000000000017941 */ /* 0x000fea0003800000 */
.L_x_39:
[----:B0----5:R-:W-:Y:S01]  /*2740*/  HADD2.F32 R60, -RZ, R114.H0_H0 ;  /* 0x20000072ff3c7230 */ /* 0x021fe20000004100 */
[----:B------:R-:W-:Y:S01]  /*2750*/  ISETP.GT.AND P1, PT, R3, 0x8, P3 ;  /* 0x000000080300780c */ /* 0x000fe20001f24270 */
[----:B------:R-:W-:Y:S03]  /*2760*/  BSSY B1, `(.L_x_41) ;  /* 0x0000007000017945 */ /* 0x000fe60003800000 */
[----:B------:R-:W-:-:S04]  /*2770*/  FMUL R61, R60, R89 ;  /* 0x000000593c3d7220 */ /* 0x000fc80000400000 */
[----:B------:R-:W-:-:S05]  /*2780*/  FFMA R61, R62, R88, R61 ;  /* 0x000000583e3d7223 */ /* 0x000fca000000003d */
[----:B------:R-:W-:-:S05]  /*2790*/  F2FP.F16.F32.PACK_AB R61, RZ, R61 ;  /* 0x0000003dff3d723e */ /* 0x000fca00000000ff */
[----:B------:R0:W-:Y:S01]  /*27a0*/  @P0 STG.E.U16 desc[UR38][R58.64+0x10], R61 ;  /* 0x0000103d3a000986 */ /* 0x0001e2000c101526 */
[----:B------:R-:W-:Y:S05]  /*27b0*/  @!P1 BRA `(.L_x_42) ;  /* 0x0000000000049947 */ /* 0x000fea0003800000 */
[----:B------:R0:W5:Y:S02]  /*27c0*/  LDG.E.LTC128B.U16 R114, desc[UR38][R56.64+0x12] ;  /* 0x0000122638727981 */ /* 0x000164000c1e1520 */
.L_x_42:
[----:B------:R-:W-:Y:S05]  /*27d0*/  BSYNC B1 ;  /* 0x0000000000017941 */ /* 0x000fea0003800000 */
.L_x_41:
[----:B-----5:R-:W-:Y:S01]  /*27e0*/  HADD2.F32 R60, -RZ, R114.H0_H0 ;  /* 0x20000072ff3c7230 */ /* 0x020fe20000004100 */
[----:B------:R-:W-:Y:S01]  /*27f0*/  IADD3 R121, P0, R106, 0x80, RZ ;  /* 0x000000806a797810 */ /* 0x000fe20007f1e0ff */
[----:B------:R-:W-:Y:S01]  /*2800*/  BSSY B1, `(.L_x_43) ;  /* 0x000000b000017945 */ /* 0x000fe20003800000 */
[----:B------:R-:W-:Y:S02]  /*2810*/  ISETP.GT.AND P2, PT, R4, 0x10, PT ;  /* 0x000000100400780c */ /* 0x000fe40003f44270 */
[----:B------:R-:W-:Y:S01]  /*2820*/  FMUL R60, R60, R89 ;  /* 0x000000593c3c7220 */ /* 0x000fe20000400000 */
[----:B------:R-:W-:Y:S01]  /*2830*/  IMAD.X R107, RZ, RZ, R107, P0 ;  /* 0x000000ffff6b7224 */ /* 0x000fe200000e066b */
[----:B------:R-:W-:Y:S02]  /*2840*/  ISETP.GT.AND P0, PT, R3, RZ, P2 ;  /* 0x000000ff0300720c */ /* 0x000fe40001704270 */
[----:B------:R-:W-:Y:S01]  /*2850*/  FFMA R60, R63, R88, R60 ;  /* 0x000000583f3c7223 */ /* 0x000fe2000000003c */
[----:B------:R-:W-:-:S04]  /*2860*/  P2R R118, PR, RZ, 0x4 ;  /* 0x00000004ff767803 */ /* 0x000fc80000000000 */
[----:B------:R-:W-:-:S05]  /*2870*/  F2FP.F16.F32.PACK_AB R60, RZ, R60 ;  /* 0x0000003cff3c723e */ /* 0x000fca00000000ff */
[----:B------:R0:W-:Y:S01]  /*2880*/  @P1 STG.E.U16 desc[UR38][R58.64+0x12], R60 ;  /* 0x0000123c3a001986 */ /* 0x0001e2000c101526 */
[----:B------:R-:W-:Y:S05]  /*2890*/  @!P0 BRA `(.L_x_44) ;  /* 0x0000000000048947 */ /* 0x000fea0003800000 */
[----:B------:R0:W5:Y:S02]  /*28a0*/  LDG.E.LTC128B.U16 R114, desc[UR38][R6.64+0x20] ;  /* 0x0000202606727981 */ /* 0x000164000c1e1520 */
.L_x_44:
[----:B------:R-:W-:Y:S05]  /*28b0*/  BSYNC B1 ;  /* 0x0000000000017941 */ /* 0x000fea0003800000 */
.L_x_43:
[----:B0----5:R-:W-:Y:S01]  /*28c0*/  HADD2.F32 R60, -RZ, R114.H0_H0 ;  /* 0x20000072ff3c7230 */ /* 0x021fe20000004100 */
[----:B------:R-:W-:Y:S01]  /*28d0*/  ISETP.GT.AND P1, PT, R4, 0x11, PT ;  /* 0x000000110400780c */ /* 0x000fe20003f24270 */
[-C--:B------:R-:W-:Y:S01]  /*28e0*/  IMAD.WIDE.U32 R62, R121, R104.reuse, R8 ;  /* 0x00000068793e7225 */ /* 0x080fe200078e0008 */
[----:B------:R-:W-:Y:S03]  /*28f0*/  BSSY B1, `(.L_x_45) ;  /* 0x0000021000017945 */ /* 0x000fe60003800000 */
[----:B------:R-:W-:Y:S01]  /*2900*/  FMUL R21, R60, R89 ;  /* 0x000000593c157220 */ /* 0x000fe20000400000 */
[----:B------:R-:W-:-:S03]  /*2910*/  IMAD R60, R107, R104, RZ ;  /* 0x000000686b3c7224 */ /* 0x000fc600078e02ff */
[----:B------:R-:W-:Y:S01]  /*2920*/  FFMA R21, R64, R88, R21 ;  /* 0x0000005840157223 */ /* 0x000fe20000000015 */
[C---:B------:R-:W-:Y:S02]  /*2930*/  IMAD R119, R121.reuse, R105, R60 ;  /* 0x0000006979777224 */ /* 0x040fe400078e023c */
[----:B------:R-:W-:Y:S02]  /*2940*/  IMAD.WIDE.U32 R60, R121, R104, R100 ;  /* 0x00000068793c7225 */ /* 0x000fe400078e0064 */
[----:B------:R-:W-:Y:S02]  /*2950*/  F2FP.F16.F32.PACK_AB R21, RZ, R21 ;  /* 0x00000015ff15723e */ /* 0x000fe400000000ff */
[----:B------:R-:W-:Y:S02]  /*2960*/  IMAD.IADD R63, R119, 0x1, R63 ;  /* 0x00000001773f7824 */ /* 0x000fe400078e023f */
[----:B------:R-:W-:Y:S01]  /*2970*/  PRMT R105, R21, 0x7610, R105 ;  /* 0x0000761015697816 */ /* 0x000fe20000000069 */
[----:B------:R-:W-:-:S02]  /*2980*/  IMAD.IADD R21, R61, 0x1, R119 ;  /* 0x000000013d157824 */ /* 0x000fc400078e0277 */
[----:B------:R-:W-:Y:S02]  /*2990*/  IMAD.WIDE.U32 R106, R19, R14, R62 ;  /* 0x0000000e136a7225 */ /* 0x000fe400078e003e */
[----:B------:R0:W-:Y:S01]  /*29a0*/  @P0 STG.E.U16 desc[UR38][R102.64+0x20], R105 ;  /* 0x0000206966000986 */ /* 0x0001e2000c101526 */
[----:B------:R-:W-:-:S04]  /*29b0*/  LEA R62, P0, R60, R12, 0x1 ;  /* 0x0000000c3c3e7211 */ /* 0x000fc800078008ff */
[----:B------:R-:W-:Y:S01]  /*29c0*/  LEA.HI.X R63, R60, R13, R21, 0x1, P0 ;  /* 0x0000000d3c3f7211 */ /* 0x000fe200000f0c15 */
[----:B------:R-:W-:Y:S01]  /*29d0*/  IMAD.IADD R21, R113, 0x1, R107 ;  /* 0x0000000171157824 */ /* 0x000fe200078e026b */
[----:B------:R-:W-:-:S04]  /*29e0*/  LEA R60, P0, R106, R12, 0x1 ;  /* 0x0000000c6a3c7211 */ /* 0x000fc800078008ff */
[----:B------:R-:W-:Y:S01]  /*29f0*/  LEA.HI.X R61, R106, R13, R21, 0x1, P0 ;  /* 0x0000000d6a3d7211 */ /* 0x000fe200000f0c15 */
[----:B0-----:R-:W-:-:S04]  /*2a00*/  IMAD.WIDE.U32 R104, R121, R104, R110 ;  /* 0x0000006879687225 */ /* 0x001fc800078e006e */
[----:B------:R-:W-:Y:S01]  /*2a10*/  IMAD.IADD R119, R119, 0x1, R105 ;  /* 0x0000000177777824 */ /* 0x000fe200078e0269 */
[----:B------:R-:W-:-:S05]  /*2a20*/  IADD3 R64, P0, R20, R104, RZ ;  /* 0x0000006814407210 */ /* 0x000fca0007f1e0ff */
[----:B------:R-:W-:Y:S01]  /*2a30*/  IMAD.X R100, R119, 0x1, R101, P0 ;  /* 0x0000000177647824 */ /* 0x000fe200000e0665 */
[----:B------:R-:W-:-:S05]  /*2a40*/  IADD3 R20, P0, R8, R104, RZ ;  /* 0x0000006808147210 */ /* 0x000fca0007f1e0ff */
[----:B------:R-:W-:Y:S01]  /*2a50*/  IMAD.X R21, R9, 0x1, R119, P0 ;  /* 0x0000000109157824 */ /* 0x000fe200000e0677 */
[----:B------:R-:W-:Y:S01]  /*2a60*/  LEA R8, P0, R64, R12, 0x1 ;  /* 0x0000000c40087211 */ /* 0x000fe200078008ff */
[----:B------:R-:W-:-:S03]  /*2a70*/  IMAD.WIDE.U32 R20, R19, R14, R20 ;  /* 0x0000000e13147225 */ /* 0x000fc600078e0014 */
[----:B------:R-:W-:Y:S02]  /*2a80*/  LEA.HI.X R9, R64, R13, R100, 0x1, P0 ;  /* 0x0000000d40097211 */ /* 0x000fe400000f0c64 */
[----:B------:R-:W-:Y:S01]  /*2a90*/  P2R R100, PR, RZ, 0x2 ;  /* 0x00000002ff647803 */ /* 0x000fe20000000000 */
[----:B------:R-:W-:Y:S01]  /*2aa0*/  IMAD.IADD R113, R113, 0x1, R21 ;  /* 0x0000000171717824 */ /* 0x000fe200078e0215 */
[----:B------:R-:W-:-:S04]  /*2ab0*/  LEA R12, P0, R20, R12, 0x1 ;  /* 0x0000000c140c7211 */ /* 0x000fc800078008ff */
[----:B------:R-:W-:Y:S02]  /*2ac0*/  LEA.HI.X R13, R20, R13, R113, 0x1, P0 ;  /* 0x0000000d140d7211 */ /* 0x000fe400000f0c71 */
[----:B------:R-:W-:-:S13]  /*2ad0*/  ISETP.GT.AND P0, PT, R3, RZ, P1 ;  /* 0x000000ff0300720c */ /* 0x000fda0000f04270 */
[----:B------:R-:W-:Y:S05]  /*2ae0*/  @!P0 BRA `(.L_x_46) ;  /* 0x0000000000048947 */ /* 0x000fea0003800000 */
[----:B------:R0:W5:Y:S02]  /*2af0*/  LDG.E.LTC128B.U16 R114, desc[UR38][R6.64+0x22] ;  /* 0x0000222606727981 */ /* 0x000164000c1e1520 */
.L_x_46:
[----:B------:R-:W-:Y:S05]  /*2b00*/  BSYNC B1 ;  /* 0x0000000000017941 */ /* 0x000fea0003800000 */
.L_x_45:
[----:B-----5:R-:W-:Y:S01]  /*2b10*/  HADD2.F32 R14, -RZ, R114.H0_H0 ;  /* 0x20000072ff0e7230 */ /* 0x020fe20000004100 */
[----:B------:R-:W-:Y:S01]  /*2b20*/  BSSY B1, `(.L_x_47) ;  /* 0x000000a000017945 */ /* 0x000fe20003800000 */
[----:B------:R-:W-:Y:S02]  /*2b30*/  @P0 IMAD.MOV.U32 R20, RZ, RZ, R102 ;  /* 0x000000ffff140224 */ /* 0x000fe400078e0066 */
[----:B------:R-:W-:Y:S02]  /*2b40*/  @P0 IMAD.MOV.U32 R21, RZ, RZ, R103 ;  /* 0x000000ffff150224 */ /* 0x000fe400078e0067 */
[----:B------:R-:W-:-:S04]  /*2b50*/  FMUL R14, R14, R89 ;  /* 0x000000590e0e7220 */ /* 0x000fc80000400000 */
[----:B------:R-:W-:-:S05]  /*2b60*/  FFMA R14, R65, R88, R14 ;  /* 0x00000058410e7223 */ /* 0x000fca000000000e */
[----:B------:R-:W-:-:S05]  /*2b70*/  F2FP.F16.F32.PACK_AB R14, RZ, R14 ;  /* 0x0000000eff0e723e */ /* 0x000fca00000000ff */
[----:B------:R0:W-:Y:S01]  /*2b80*/  @P0 STG.E.U16 desc[UR38][R20.64+0x22], R14 ;  /* 0x0000220e14000986 */ /* 0x0001e2000c101526 */
[----:B------:R-:W-:-:S13]  /*2b90*/  ISETP.GT.AND P0, PT, R3, 0x8, P2 ;  /* 0x000000080300780c */ /* 0x000fda0001704270 */
[----:B0-----:R-:W-:Y:S05]  /*2ba0*/  @!P0 BRA `(.L_x_48) ;  /* 0x0000000000048947 */ /* 0x001fea0003800000 */
[----:B------:R0:W5:Y:S02]  /*2bb0*/  LDG.E.LTC128B.U16 R114, desc[UR38][R56.64+0x20] ;  /* 0x0000202638727981 */ /* 0x000164000c1e1520 */
.L_x_48:
[----:B------:R-:W-:Y:S05]  /*2bc0*/  BSYNC B1 ;  /* 0x0000000000017941 */ /* 0x000fea0003800000 */
.L_x_47:
[----:B-----5:R-:W-:Y:S01]  /*2bd0*/  HADD2.F32 R14, -RZ, R114.H0_H0 ;  /* 0x20000072ff0e7230 */ /* 0x020fe20000004100 */
[----:B------:R-:W-:Y:S04]  /*2be0*/  BSSY B1, `(.L_x_49) ;  /* 0x0000008000017945 */ /* 0x000fe80003800000 */
[----:B------:R-:W-:-:S04]  /*2bf0*/  FMUL R19, R14, R89 ;  /* 0x000000590e137220 */ /* 0x000fc80000400000 */
[----:B------:R-:W-:-:S05]  /*2c00*/  FFMA R19, R66, R88, R19 ;  /* 0x0000005842137223 */ /* 0x000fca0000000013 */
[----:B------:R-:W-:-:S05]  /*2c10*/  F2FP.F16.F32.PACK_AB R19, RZ, R19 ;  /* 0x00000013ff13723e */ /* 0x000fca00000000ff */
[----:B------:R0:W-:Y:S01]  /*2c20*/  @P0 STG.E.U16 desc[UR38][R58.64+0x20], R19 ;  /* 0x000020133a000986 */ /* 0x0001e2000c101526 */
[----:B------:R-:W-:-:S13]  /*2c30*/  ISETP.GT.AND P0, PT, R3, 0x8, P1 ;  /* 0x000000080300780c */ /* 0x000fda0000f04270 */
[----:B0-----:R-:W-:Y:S05]  /*2c40*/  @!P0 BRA `(.L_x_50) ;  /* 0x0000000000048947 */ /* 0x001fea0003800000 */
[----:B------:R0:W5:Y:S02]  /*2c50*/  LDG.E.LTC128B.U16 R114, desc[UR38][R56.64+0x22] ;  /* 0x0000222638727981 */ /* 0x000164000c1e1520 */
.L_x_50:
[----:B------:R-:W-:Y:S05]  /*2c60*/  BSYNC B1 ;  /* 0x0000000000017941 */ /* 0x000fea0003800000 */
.L_x_49:
[----:B-----5:R-:W-:Y:S01]  /*2c70*/  HADD2.F32 R14, -RZ, R114.H0_H0 ;  /* 0x20000072ff0e7230 */ /* 0x020fe20000004100 */
[----:B------:R-:W-:Y:S01]  /*2c80*/  ISETP.GT.AND P2, PT, R4, 0x18, PT ;  /* 0x000000180400780c */ /* 0x000fe20003f44270 */
[----:B------:R-:W-:Y:S03]  /*2c90*/  BSSY B1, `(.L_x_51) ;  /* 0x0000009000017945 */ /* 0x000fe60003800000 */
[----:B------:R-:W-:Y:S01]  /*2ca0*/  FMUL R14, R14, R89 ;  /* 0x000000590e0e7220 */ /* 0x000fe20000400000 */
[----:B------:R-:W-:-:S03]  /*2cb0*/  P2R R101, PR, RZ, 0x4 ;  /* 0x00000004ff657803 */ /* 0x000fc60000000000 */
[----:B------:R-:W-:-:S05]  /*2cc0*/  FFMA R14, R67, R88, R14 ;  /* 0x00000058430e7223 */ /* 0x000fca000000000e */
[----:B------:R-:W-:-:S05]  /*2cd0*/  F2FP.F16.F32.PACK_AB R14, RZ, R14 ;  /* 0x0000000eff0e723e */ /* 0x000fca00000000ff */
[----:B------:R0:W-:Y:S01]  /*2ce0*/  @P0 STG.E.U16 desc[UR38][R58.64+0x22], R14 ;  /* 0x0000220e3a000986 */ /* 0x0001e2000c101526 */
[----:B------:R-:W-:-:S13]  /*2cf0*/  ISETP.GT.AND P0, PT, R3, RZ, P2 ;  /* 0x000000ff0300720c */ /* 0x000fda0001704270 */
[----:B0-----:R-:W-:Y:S05]  /*2d00*/  @!P0 BRA `(.L_x_52) ;  /* 0x0000000000048947 */ /* 0x001fea0003800000 */
[----:B------:R0:W5:Y:S02]  /*2d10*/  LDG.E.LTC128B.U16 R114, desc[UR38][R6.64+0x30] ;  /* 0x0000302606727981 */ /* 0x000164000c1e1520 */
.L_x_52:
[----:B------:R-:W-:Y:S05]  /*2d20*/  BSYNC B1 ;  /* 0x0000000000017941 */ /* 0x000fea0003800000 */
.L_x_51:
[----:B-----5:R-:W-:Y:S01]  /*2d30*/  HADD2.F32 R14, -RZ, R114.H0_H0 ;  /* 0x20000072ff0e7230 */ /* 0x020fe20000004100 */
[----:B------:R-:W-:Y:S01]  /*2d40*/  ISETP.GT.AND P1, PT, R4, 0x19, PT ;  /* 0x000000190400780c */ /* 0x000fe20003f24270 */
[----:B------:R-:W-:Y:S01]  /*2d50*/  @P0 IMAD.MOV.U32 R20, RZ, RZ, R102 ;  /* 0x000000ffff140224 */ /* 0x000fe200078e0066 */
[----:B------:R-:W-:Y:S01]  /*2d60*/  BSSY B1, `(.L_x_53) ;  /* 0x000000a000017945 */ /* 0x000fe20003800000 */
[----:B------:R-:W-:Y:S02]  /*2d70*/  @P0 IMAD.MOV.U32 R21, RZ, RZ, R103 ;  /* 0x000000ffff150224 */ /* 0x000fe400078e0067 */
[----:B------:R-:W-:-:S04]  /*2d80*/  FMUL R19, R14, R89 ;  /* 0x000000590e137220 */ /* 0x000fc80000400000 */
[----:B------:R-:W-:Y:S01]  /*2d90*/  FFMA R19, R68, R88, R19 ;  /* 0x0000005844137223 */ /* 0x000fe20000000013 */
[----:B------:R-:W-:-:S04]  /*2da0*/  P2R R68, PR, RZ, 0x2 ;  /* 0x00000002ff447803 */ /* 0x000fc80000000000 */
[----:B------:R-:W-:-:S05]  /*2db0*/  F2FP.F16.F32.PACK_AB R19, RZ, R19 ;  /* 0x00000013ff13723e */ /* 0x000fca00000000ff */
[----:B------:R0:W-:Y:S01]  /*2dc0*/  @P0 STG.E.U16 desc[UR38][R20.64+0x30], R19 ;  /* 0x0000301314000986 */ /* 0x0001e2000c101526 */
[----:B------:R-:W-:-:S13]  /*2dd0*/  ISETP.GT.AND P0, PT, R3, RZ, P1 ;  /* 0x000000ff0300720c */ /* 0x000fda0000f04270 */
[----:B0-----:R-:W-:Y:S05]  /*2de0*/  @!P0 BRA `(.L_x_54) ;  /* 0x0000000000048947 */ /* 0x001fea0003800000 */
[----:B------:R0:W5:Y:S02]  /*2df0*/  LDG.E.LTC128B.U16 R114, desc[UR38][R6.64+0x32] ;  /* 0x0000322606727981 */ /* 0x000164000c1e1520 */
.L_x_54:
[----:B------:R-:W-:Y:S05]  /*2e00*/  BSYNC B1 ;  /* 0x0000000000017941 */ /* 0x000fea0003800000 */
.L_x_53:
        /* <DEDUP_REMOVED lines=11> */
.L_x_56:
[----:B------:R-:W-:Y:S05]  /*2ec0*/  BSYNC B1 ;  /* 0x0000000000017941 */ /* 0x000fea0003800000 */
.L_x_55:
        /* <DEDUP_REMOVED lines=9> */
.L_x_58:
[----:B------:R-:W-:Y:S05]  /*2f60*/  BSYNC B1 ;  /* 0x0000000000017941 */ /* 0x000fea0003800000 */
.L_x_57:
        /* <DEDUP_REMOVED lines=11> */
.L_x_60:
[----:B------:R-:W-:Y:S05]  /*3020*/  BSYNC B1 ;  /* 0x0000000000017941 */ /* 0x000fea0003800000 */
.L_x_59:
[----:B-----5:R-:W-:Y:S01]  /*3030*/  HADD2.F32 R14, -RZ, R114.H0_H0 ;  /* 0x20000072ff0e7230 */ /* 0x020fe20000004100 */
[----:B------:R-:W-:Y:S01]  /*3040*/  ISETP.GT.AND P1, PT, R4, 0x21, PT ;  /* 0x000000210400780c */ /* 0x000fe20003f24270 */
[----:B------:R-:W-:Y:S01]  /*3050*/  @P0 IMAD.MOV.U32 R20, RZ, RZ, R102 ;  /* 0x000000ffff140224 */ /* 0x000fe200078e0066 */
[----:B------:R-:W-:Y:S01]  /*3060*/  BSSY B1, `(.L_x_61) ;  /* 0x000000a000017945 */ /* 0x000fe20003800000 */
[----:B------:R-:W-:Y:S02]  /*3070*/  @P0 IMAD.MOV.U32 R21, RZ, RZ, R103 ;  /* 0x000000ffff150224 */ /* 0x000fe400078e0067 */
        /* <DEDUP_REMOVED lines=8> */
.L_x_62:
[----:B------:R-:W-:Y:S05]  /*3100*/  BSYNC B1 ;  /* 0x0000000000017941 */ /* 0x000fea0003800000 */
.L_x_61:
        /* <DEDUP_REMOVED lines=11> */
.L_x_64:
[----:B------:R-:W-:Y:S05]  /*31c0*/  BSYNC B1 ;  /* 0x0000000000017941 */ /* 0x000fea0003800000 */
.L_x_63:
        /* <DEDUP_REMOVED lines=9> */
.L_x_66:
[----:B------:R-:W-:Y:S05]  /*3260*/  BSYNC B1 ;  /* 0x0000000000017941 */ /* 0x000fea0003800000 */
.L_x_65:
        /* <DEDUP_REMOVED lines=11> */
.L_x_68:
[----:B------:R-:W-:Y:S05]  /*3320*/  BSYNC B1 ;  /* 0x0000000000017941 */ /* 0x000fea0003800000 */
.L_x_67:
        /* <DEDUP_REMOVED lines=13> */
.L_x_70:
[----:B------:R-:W-:Y:S05]  /*3400*/  BSYNC B1 ;  /* 0x0000000000017941 */ /* 0x000fea0003800000 */
.L_x_69:
        /* <DEDUP_REMOVED lines=11> */
.L_x_72:
[----:B------:R-:W-:Y:S05]  /*34c0*/  BSYNC B1 ;  /* 0x0000000000017941 */ /* 0x000fea0003800000 */
.L_x_71:
        /* <DEDUP_REMOVED lines=9> */
.L_x_74:
[----:B------:R-:W-:Y:S05]  /*3560*/  BSYNC B1 ;  /* 0x0000000000017941 */ /* 0x000fea0003800000 */
.L_x_73:
[----:B-----5:R-:W-:Y:S01]  /*3570*/  HADD2.F32 R14, -RZ, R114.H0_H0 ;  /* 0x20000072ff0e7230 */ /* 0x020fe20000004100 */
[----:B------:R-:W-:Y:S01]  /*3580*/  ISETP.GT.AND P3, PT, R4, 0x30, PT ;  /* 0x000000300400780c */ /* 0x000fe20003f64270 */
[----:B------:R-:W-:Y:S03]  /*3590*/  BSSY B1, `(.L_x_75) ;  /* 0x0000008000017945 */ /* 0x000fe60003800000 */
[----:B------:R-:W-:-:S04]  /*35a0*/  FMUL R14, R14, R89 ;  /* 0x000000590e0e7220 */ /* 0x000fc80000400000 */
[----:B------:R-:W-:-:S05]  /*35b0*/  FFMA R14, R79, R88, R14 ;  /* 0x000000584f0e7223 */ /* 0x000fca000000000e */
[----:B------:R-:W-:-:S05]  /*35c0*/  F2FP.F16.F32.PACK_AB R14, RZ, R14 ;  /* 0x0000000eff0e723e */ /* 0x000fca00000000ff */
[----:B------:R0:W-:Y:S01]  /*35d0*/  @P0 STG.E.U16 desc[UR38][R58.64+0x52], R14 ;  /* 0x0000520e3a000986 */ /* 0x0001e2000c101526 */
[----:B------:R-:W-:-:S13]  /*35e0*/  ISETP.GT.AND P0, PT, R3, RZ, P3 ;  /* 0x000000ff0300720c */ /* 0x000fda0001f04270 */
[----:B0-----:R-:W-:Y:S05]  /*35f0*/  @!P0 BRA `(.L_x_76) ;  /* 0x0000000000048947 */ /* 0x001fea0003800000 */
[----:B------:R0:W5:Y:S02]  /*3600*/  LDG.E.LTC128B.U16 R114, desc[UR38][R6.64+0x60] ;  /* 0x0000602606727981 */ /* 0x000164000c1e1520 */
.L_x_76:
[----:B------:R-:W-:Y:S05]  /*3610*/  BSYNC B1 ;  /* 0x0000000000017941 */ /* 0x000fea0003800000 */
.L_x_75:
[----:B-----5:R-:W-:Y:S01]  /*3620*/  HADD2.F32 R14, -RZ, R114.H0_H0 ;  /* 0x20000072ff0e7230 */ /* 0x020fe20000004100 */
[----:B------:R-:W-:Y:S01]  /*3630*/  ISETP.GT.AND P2, PT, R4, 0x31, PT ;  /* 0x000000310400780c */ /* 0x000fe20003f44270 */
[----:B------:R-:W-:Y:S01]  /*3640*/  @P0 IMAD.MOV.U32 R20, RZ, RZ, R102 ;  /* 0x000000ffff140224 */ /* 0x000fe200078e0066 */
[----:B------:R-:W-:Y:S01]  /*3650*/  BSSY B1, `(.L_x_77) ;  /* 0x0000009000017945 */ /* 0x000fe20003800000 */
[----:B------:R-:W-:Y:S02]  /*3660*/  @P0 IMAD.MOV.U32 R21, RZ, RZ, R103 ;  /* 0x000000ffff150224 */ /* 0x000fe400078e0067 */
[----:B------:R-:W-:-:S04]  /*3670*/  FMUL R19, R14, R89 ;  /* 0x000000590e137220 */ /* 0x000fc80000400000 */
[----:B------:R-:W-:-:S05]  /*3680*/  FFMA R19, R80, R88, R19 ;  /* 0x0000005850137223 */ /* 0x000fca0000000013 */
[----:B------:R-:W-:-:S05]  /*3690*/  F2FP.F16.F32.PACK_AB R19, RZ, R19 ;  /* 0x00000013ff13723e */ /* 0x000fca00000000ff */
[----:B------:R0:W-:Y:S01]  /*36a0*/  @P0 STG.E.U16 desc[UR38][R20.64+0x60], R19 ;  /* 0x0000601314000986 */ /* 0x0001e2000c101526 */
[----:B------:R-:W-:-:S13]  /*36b0*/  ISETP.GT.AND P0, PT, R3, RZ, P2 ;  /* 0x000000ff0300720c */ /* 0x000fda0001704270 */
[----:B0-----:R-:W-:Y:S05]  /*36c0*/  @!P0 BRA `(.L_x_78) ;  /* 0x0000000000048947 */ /* 0x001fea0003800000 */
[----:B------:R0:W5:Y:S02]  /*36d0*/  LDG.E.LTC128B.U16 R114, desc[UR38][R6.64+0x62] ;  /* 0x0000622606727981 */ /* 0x000164000c1e1520 */
.L_x_78:
[----:B------:R-:W-:Y:S05]  /*36e0*/  BSYNC B1 ;  /* 0x0000000000017941 */ /* 0x000fea0003800000 */
.L_x_77:
        /* <DEDUP_REMOVED lines=11> */
.L_x_80:
[----:B------:R-:W-:Y:S05]  /*37a0*/  BSYNC B1 ;  /* 0x0000000000017941 */ /* 0x000fea0003800000 */
.L_x_79:
        /* <DEDUP_REMOVED lines=9> */
.L_x_82:
[----:B------:R-:W-:Y:S05]  /*3840*/  BSYNC B1 ;  /* 0x0000000000017941 */ /* 0x000fea0003800000 */
.L_x_81:
        /* <DEDUP_REMOVED lines=10> */
.L_x_84:
[----:B------:R-:W-:Y:S05]  /*38f0*/  BSYNC B1 ;  /* 0x0000000000017941 */ /* 0x000fea0003800000 */
.L_x_83:
        /* <DEDUP_REMOVED lines=8> */
[----:B------:R-:W-:-:S05]  /*3980*/  IADD3 R20, P0, R15, R108, RZ ;  /* 0x0000006c0f147210 */ /* 0x000fca0007f1e0ff */
[----:B------:R-:W-:Y:S01]  /*3990*/  IMAD.X R21, R5, 0x1, R109, P0 ;  /* 0x0000000105157824 */ /* 0x000fe200000e066d */
[----:B------:R-:W-:-:S05]  /*39a0*/  IADD3 R64, P0, R15, R108, RZ ;  /* 0x0000006c0f407210 */ /* 0x000fca0007f1e0ff */
[----:B------:R-:W-:Y:S01]  /*39b0*/  IMAD.X R65, R5, 0x1, R109, P0 ;  /* 0x0000000105417824 */ /* 0x000fe200000e066d */
[----:B------:R-:W-:-:S05]  /*39c0*/  IADD3 R14, P0, R15, R102, RZ ;  /* 0x000000660f0e7210 */ /* 0x000fca0007f1e0ff */
[----:B------:R-:W-:Y:S01]  /*39d0*/  IMAD.X R15, R5, 0x1, R103, P0 ;  /* 0x00000001050f7824 */ /* 0x000fe200000e0667 */
[----:B------:R-:W-:-:S04]  /*39e0*/  ISETP.GT.AND P0, PT, R4, 0x39, PT ;  /* 0x000000390400780c */ /* 0x000fc80003f04270 */
[----:B------:R-:W-:-:S13]  /*39f0*/  ISETP.GT.AND P4, PT, R3, RZ, P0 ;  /* 0x000000ff0300720c */ /* 0x000fda0000784270 */
[----:B0-----:R-:W-:Y:S05]  /*3a00*/  @!P4 BRA `(.L_x_86) ;  /* 0x000000000004c947 */ /* 0x001fea0003800000 */
[----:B------:R0:W5:Y:S02]  /*3a10*/  LDG.E.LTC128B.U16 R114, desc[UR38][R6.64+0x72] ;  /* 0x0000722606727981 */ /* 0x000164000c1e1520 */
.L_x_86:
[----:B------:R-:W-:Y:S05]  /*3a20*/  BSYNC B1 ;  /* 0x0000000000017941 */ /* 0x000fea0003800000 */
.L_x_85:
        /* <DEDUP_REMOVED lines=9> */
.L_x_88:
[----:B------:R-:W-:Y:S05]  /*3ac0*/  BSYNC B1 ;  /* 0x0000000000017941 */ /* 0x000fea0003800000 */
.L_x_87:
        /* <DEDUP_REMOVED lines=9> */
.L_x_90:
[----:B------:R-:W-:Y:S05]  /*3b60*/  BSYNC B1 ;  /* 0x0000000000017941 */ /* 0x000fea0003800000 */
.L_x_89:
[----:B-----5:R-:W-:-:S05]  /*3b70*/  HADD2.F32 R4, -RZ, R114.H0_H0 ;  /* 0x20000072ff047230 */ /* 0x020fca0000004100 */
[----:B------:R-:W-:-:S04]  /*3b80*/  FMUL R4, R4, R89 ;  /* 0x0000005904047220 */ /* 0x000fc80000400000 */
[----:B------:R-:W-:-:S05]  /*3b90*/  FFMA R4, R87, R88, R4 ;  /* 0x0000005857047223 */ /* 0x000fca0000000004 */
[----:B------:R-:W-:-:S04]  /*3ba0*/  F2FP.F16.F32.PACK_AB R4, RZ, R4 ;  /* 0x00000004ff04723e */ /* 0x000fc800000000ff */
[----:B-1-34-:R-:W-:-:S05]  /*3bb0*/  PRMT R6, R4, 0x7610, R6 ;  /* 0x0000761004067816 */ /* 0x01afca0000000006 */
[----:B------:R1:W-:Y:S01]  /*3bc0*/  @P4 STG.E.U16 desc[UR38][R58.64+0x72], R6 ;  /* 0x000072063a004986 */ /* 0x0003e2000c101526 */
[----:B------:R-:W-:-:S13]  /*3bd0*/  ISETP.GT.AND P4, PT, R3, 0x80, P6 ;  /* 0x000000800300780c */ /* 0x000fda0003784270 */
[----:B------:R-:W3:Y:S01]  /*3be0*/  @P4 LDG.E.LTC128B.U16 R114, desc[UR38][R62.64] ;  /* 0x000000263e724981 */ /* 0x000ee2000c1e1520 */
[----:B------:R-:W-:Y:S01]  /*3bf0*/  BSSY B1, `(.L_x_91) ;  /* 0x000000a000017945 */ /* 0x000fe20003800000 */
[----:B---3--:R-:W-:-:S05]  /*3c00*/  HADD2.F32 R4, -RZ, R114.H0_H0 ;  /* 0x20000072ff047230 */ /* 0x008fca0000004100 */
[----:B------:R-:W-:-:S04]  /*3c10*/  FMUL R5, R4, R89 ;  /* 0x0000005904057220 */ /* 0x000fc80000400000 */
[----:B------:R-:W-:-:S05]  /*3c20*/  FFMA R5, R24, R88, R5 ;  /* 0x0000005818057223 */ /* 0x000fca0000000005 */
[----:B------:R-:W-:-:S05]  /*3c30*/  F2FP.F16.F32.PACK_AB R5, RZ, R5 ;  /* 0x00000005ff05723e */ /* 0x000fca00000000ff */
[----:B------:R1:W-:Y:S01]  /*3c40*/  @P4 STG.E.U16 desc[UR38][R14.64], R5 ;  /* 0x000000050e004986 */ /* 0x0003e2000c101526 */
[----:B------:R-:W-:-:S04]  /*3c50*/  ISETP.NE.AND P4, PT, R116, RZ, PT ;  /* 0x000000ff7400720c */ /* 0x000fc80003f85270 */
[----:B------:R-:W-:-:S13]  /*3c60*/  ISETP.GT.AND P4, PT, R3, 0x80, P4 ;  /* 0x000000800300780c */ /* 0x000fda0002784270 */
[----:B-1----:R-:W-:Y:S05]  /*3c70*/  @!P4 BRA `(.L_x_92) ;  /* 0x000000000004c947 */ /* 0x002fea0003800000 */
[----:B------:R1:W5:Y:S02]  /*3c80*/  LDG.E.LTC128B.U16 R114, desc[UR38][R60.64+0x2] ;  /* 0x000002263c727981 */ /* 0x000364000c1e1520 */
.L_x_92:
[----:B------:R-:W-:Y:S05]  /*3c90*/  BSYNC B1 ;  /* 0x0000000000017941 */ /* 0x000fea0003800000 */
.L_x_91:
[----:B-----5:R-:W-:Y:S01]  /*3ca0*/  HADD2.F32 R4, -RZ, R114.H0_H0 ;  /* 0x20000072ff047230 */ /* 0x020fe20000004100 */
[----:B------:R-:W-:Y:S01]  /*3cb0*/  ISETP.GT.AND P6, PT, R3, 0x88, P6 ;  /* 0x000000880300780c */ /* 0x000fe200037c4270 */
[----:B------:R-:W-:Y:S01]  /*3cc0*/  @P4 IMAD.MOV.U32 R5, RZ, RZ, R15 ;  /* 0x000000ffff054224 */ /* 0x000fe200078e000f */
[----:B------:R-:W-:Y:S02]  /*3cd0*/  BSSY B1, `(.L_x_93) ;  /* 0x0000009000017945 */ /* 0x000fe40003800000 */
[----:B------:R-:W-:-:S04]  /*3ce0*/  FMUL R4, R4, R89 ;  /* 0x0000005904047220 */ /* 0x000fc80000400000 */
[----:B------:R-:W-:-:S05]  /*3cf0*/  FFMA R4, R25, R88, R4 ;  /* 0x0000005819047223 */ /* 0x000fca0000000004 */
[----:B------:R-:W-:-:S04]  /*3d00*/  F2FP.F16.F32.PACK_AB R4, RZ, R4 ;  /* 0x00000004ff04723e */ /* 0x000fc800000000ff */
[----:B------:R-:W-:Y:S01]  /*3d10*/  PRMT R6, R4, 0x7610, R6 ;  /* 0x0000761004067816 */ /* 0x000fe20000000006 */
[----:B------:R-:W-:-:S05]  /*3d20*/  @P4 IMAD.MOV.U32 R4, RZ, RZ, R14 ;  /* 0x000000ffff044224 */ /* 0x000fca00078e000e */
[----:B------:R3:W-:Y:S01]  /*3d30*/  @P4 STG.E.U16 desc[UR38][R4.64+0x2], R6 ;  /* 0x0000020604004986 */ /* 0x0007e2000c101526 */
[----:B------:R-:W-:Y:S05]  /*3d40*/  @!P6 BRA `(.L_x_94) ;  /* 0x000000000004e947 */ /* 0x000fea0003800000 */
[----:B------:R4:W5:Y:S02]  /*3d50*/  LDG.E.LTC128B.U16 R114, desc[UR38][R8.64] ;  /* 0x0000002608727981 */ /* 0x000964000c1e1520 */
.L_x_94:
[----:B------:R-:W-:Y:S05]  /*3d60*/  BSYNC B1 ;  /* 0x0000000000017941 */ /* 0x000fea0003800000 */
.L_x_93:
[----:B---3-5:R-:W-:Y:S01]  /*3d70*/  HADD2.F32 R4, -RZ, R114.H0_H0 ;  /* 0x20000072ff047230 */ /* 0x028fe20000004100 */
[----:B------:R-:W-:Y:S01]  /*3d80*/  ISETP.NE.AND P4, PT, R116, RZ, PT ;  /* 0x000000ff7400720c */ /* 0x000fe20003f85270 */
[----:B------:R-:W-:Y:S03]  /*3d90*/  BSSY B1, `(.L_x_95) ;  /* 0x0000008000017945 */ /* 0x000fe60003800000 */
[----:B------:R-:W-:Y:S01]  /*3da0*/  FMUL R5, R4, R89 ;  /* 0x0000005904057220 */ /* 0x000fe20000400000 */
[----:B------:R-:W-:-:S03]  /*3db0*/  ISETP.GT.AND P4, PT, R3, 0x88, P4 ;  /* 0x000000880300780c */ /* 0x000fc60002784270 */
[----:B------:R-:W-:-:S05]  /*3dc0*/  FFMA R5, R26, R88, R5 ;  /* 0x000000581a057223 */ /* 0x000fca0000000005 */
[----:B------:R-:W-:-:S05]  /*3dd0*/  F2FP.F16.F32.PACK_AB R5, RZ, R5 ;  /* 0x00000005ff05723e */ /* 0x000fca00000000ff */
[----:B------:R3:W-:Y:S01]  /*3de0*/  @P6 STG.E.U16 desc[UR38][R20.64], R5 ;  /* 0x0000000514006986 */ /* 0x0007e2000c101526 */
[----:B------:R-:W-:Y:S05]  /*3df0*/  @!P4 BRA `(.L_x_96) ;  /* 0x000000000004c947 */ /* 0x000fea0003800000 */
[----:B------:R0:W5:Y:S02]  /*3e00*/  LDG.E.LTC128B.U16 R114, desc[UR38][R12.64+0x2] ;  /* 0x000002260c727981 */ /* 0x000164000c1e1520 */
.L_x_96:
[----:B------:R-:W-:Y:S05]  /*3e10*/  BSYNC B1 ;  /* 0x0000000000017941 */ /* 0x000fea0003800000 */
.L_x_95:
[----:B-----5:R-:W-:Y:S01]  /*3e20*/  HADD2.F32 R4, -RZ, R114.H0_H0 ;  /* 0x20000072ff047230 */ /* 0x020fe20000004100 */
[----:B------:R-:W-:Y:S01]  /*3e30*/  ISETP.NE.AND P6, PT, R115, RZ, PT ;  /* 0x000000ff7300720c */ /* 0x000fe20003fc5270 */
[----:B------:R-:W-:Y:S03]  /*3e40*/  BSSY B1, `(.L_x_97) ;  /* 0x0000008000017945 */ /* 0x000fe60003800000 */
[----:B------:R-:W-:-:S04]  /*3e50*/  FMUL R4, R4, R89 ;  /* 0x0000005904047220 */ /* 0x000fc80000400000 */
[----:B------:R-:W-:-:S05]  /*3e60*/  FFMA R4, R27, R88, R4 ;  /* 0x000000581b047223 */ /* 0x000fca0000000004 */
[----:B------:R-:W-:-:S05]  /*3e70*/  F2FP.F16.F32.PACK_AB R4, RZ, R4 ;  /* 0x00000004ff04723e */ /* 0x000fca00000000ff */
[----:B------:R0:W-:Y:S01]  /*3e80*/  @P4 STG.E.U16 desc[UR38][R64.64+0x2], R4 ;  /* 0x0000020440004986 */ /* 0x0001e2000c101526 */
[----:B------:R-:W-:-:S13]  /*3e90*/  ISETP.GT.AND P4, PT, R3, 0x80, P6 ;  /* 0x000000800300780c */ /* 0x000fda0003784270 */
[----:B0-----:R-:W-:Y:S05]  /*3ea0*/  @!P4 BRA `(.L_x_98) ;  /* 0x000000000004c947 */ /* 0x001fea0003800000 */
[----:B------:R0:W5:Y:S02]  /*3eb0*/  LDG.E.LTC128B.U16 R114, desc[UR38][R60.64+0x10] ;  /* 0x000010263c727981 */ /* 0x000164000c1e1520 */
.L_x_98:
[----:B------:R-:W-:Y:S05]  /*3ec0*/  BSYNC B1 ;  /* 0x0000000000017941 */ /* 0x000fea0003800000 */
.L_x_97:
[----:B-----5:R-:W-:Y:S01]  /*3ed0*/  HADD2.F32 R4, -RZ, R114.H0_H0 ;  /* 0x20000072ff047230 */ /* 0x020fe20000004100 */
[----:B------:R-:W-:Y:S01]  /*3ee0*/  ISETP.NE.AND P6, PT, R117, RZ, PT ;  /* 0x000000ff7500720c */ /* 0x000fe20003fc5270 */
[----:B------:R-:W-:Y:S03]  /*3ef0*/  BSSY B1, `(.L_x_99) ;  /* 0x000000b000017945 */ /* 0x000fe60003800000 */
[----:B---3--:R-:W-:Y:S01]  /*3f00*/  FMUL R5, R4, R89 ;  /* 0x0000005904057220 */ /* 0x008fe20000400000 */
[----:B------:R-:W-:-:S03]  /*3f10*/  @P4 IMAD.MOV.U32 R4, RZ, RZ, R14 ;  /* 0x000000ffff044224 */ /* 0x000fc600078e000e */
[----:B------:R-:W-:-:S05]  /*3f20*/  FFMA R5, R28, R88, R5 ;  /* 0x000000581c057223 */ /* 0x000fca0000000005 */
[----:B------:R-:W-:-:S04]  /*3f30*/  F2FP.F16.F32.PACK_AB R5, RZ, R5 ;  /* 0x00000005ff05723e */ /* 0x000fc800000000ff */
[----:B------:R-:W-:Y:S01]  /*3f40*/  PRMT R6, R5, 0x7610, R6 ;  /* 0x0000761005067816 */ /* 0x000fe20000000006 */
[----:B------:R-:W-:-:S05]  /*3f50*/  @P4 IMAD.MOV.U32 R5, RZ, RZ, R15 ;  /* 0x000000ffff054224 */ /* 0x000fca00078e000f */
[----:B------:R3:W-:Y:S01]  /*3f60*/  @P4 STG.E.U16 desc[UR38][R4.64+0x10], R6 ;  /* 0x0000100604004986 */ /* 0x0007e2000c101526 */
[----:B------:R-:W-:-:S13]  /*3f70*/  ISETP.GT.AND P4, PT, R3, 0x80, P6 ;  /* 0x000000800300780c */ /* 0x000fda0003784270 */
[----:B---3--:R-:W-:Y:S05]  /*3f80*/  @!P4 BRA `(.L_x_100) ;  /* 0x000000000004c947 */ /* 0x008fea0003800000 */
[----:B------:R3:W5:Y:S02]  /*3f90*/  LDG.E.LTC128B.U16 R114, desc[UR38][R60.64+0x12] ;  /* 0x000012263c727981 */ /* 0x000764000c1e1520 */
.L_x_100:
[----:B------:R-:W-:Y:S05]  /*3fa0*/  BSYNC B1 ;  /* 0x0000000000017941 */ /* 0x000fea0003800000 */
.L_x_99:
[----:B-----5:R-:W-:Y:S01]  /*3fb0*/  HADD2.F32 R4, -RZ, R114.H0_H0 ;  /* 0x20000072ff047230 */ /* 0x020fe20000004100 */
[----:B------:R-:W-:Y:S01]  /*3fc0*/  BSSY B1, `(.L_x_101) ;  /* 0x000000c000017945 */ /* 0x000fe20003800000 */
[----:B------:R-:W-:-:S03]  /*3fd0*/  @P4 IMAD.MOV.U32 R5, RZ, RZ, R15 ;  /* 0x000000ffff054224 */ /* 0x000fc600078e000f */
[----:B------:R-:W-:-:S04]  /*3fe0*/  FMUL R4, R4, R89 ;  /* 0x0000005904047220 */ /* 0x000fc80000400000 */
[----:B------:R-:W-:-:S05]  /*3ff0*/  FFMA R4, R29, R88, R4 ;  /* 0x000000581d047223 */ /* 0x000fca0000000004 */
[----:B------:R-:W-:-:S04]  /*4000*/  F2FP.F16.F32.PACK_AB R4, RZ, R4 ;  /* 0x00000004ff04723e */ /* 0x000fc800000000ff */
[----:B------:R-:W-:Y:S01]  /*4010*/  PRMT R6, R4, 0x7610, R6 ;  /* 0x0000761004067816 */ /* 0x000fe20000000006 */
[----:B------:R-:W-:-:S05]  /*4020*/  @P4 IMAD.MOV.U32 R4, RZ, RZ, R14 ;  /* 0x000000ffff044224 */ /* 0x000fca00078e000e */
[----:B------:R0:W-:Y:S01]  /*4030*/  @P4 STG.E.U16 desc[UR38][R4.64+0x12], R6 ;  /* 0x0000120604004986 */ /* 0x0001e2000c101526 */
[----:B------:R-:W-:-:S04]  /*4040*/  ISETP.NE.AND P4, PT, R115, RZ, PT ;  /* 0x000000ff7300720c */ /* 0x000fc80003f85270 */
[----:B------:R-:W-:-:S13]  /*4050*/  ISETP.GT.AND P4, PT, R3, 0x88, P4 ;  /* 0x000000880300780c */ /* 0x000fda0002784270 */
[----:B0-----:R-:W-:Y:S05]  /*4060*/  @!P4 BRA `(.L_x_102) ;  /* 0x000000000004c947 */ /* 0x001fea0003800000 */
[----:B------:R0:W5:Y:S02]  /*4070*/  LDG.E.LTC128B.U16 R114, desc[UR38][R12.64+0x10] ;  /* 0x000010260c727981 */ /* 0x000164000c1e1520 */
.L_x_102:
[----:B------:R-:W-:Y:S05]  /*4080*/  BSYNC B1 ;  /* 0x0000000000017941 */ /* 0x000fea0003800000 */
.L_x_101:
        /* <DEDUP_REMOVED lines=9> */
.L_x_104:
[----:B------:R-:W-:Y:S05]  /*4120*/  BSYNC B1 ;  /* 0x0000000000017941 */ /* 0x000fea0003800000 */
.L_x_103:
[----:B-----5:R-:W-:Y:S01]  /*4130*/  HADD2.F32 R4, -RZ, R114.H0_H0 ;  /* 0x20000072ff047230 */ /* 0x020fe20000004100 */
[----:B------:R-:W-:Y:S01]  /*4140*/  ISETP.NE.AND P6, PT, R118, RZ, PT ;  /* 0x000000ff7600720c */ /* 0x000fe20003fc5270 */
        /* <DEDUP_REMOVED lines=8> */
[----:B------:R-:W-:-:S13]  /*41d0*/  ISETP.GT.AND P4, PT, R3, 0x80, P6 ;  /* 0x000000800300780c */ /* 0x000fda0003784270 */
[----:B0-----:R-:W-:Y:S05]  /*41e0*/  @!P4 BRA `(.L_x_106) ;  /* 0x000000000004c947 */ /* 0x001fea0003800000 */
[----:B------:R0:W5:Y:S02]  /*41f0*/  LDG.E.LTC128B.U16 R114, desc[UR38][R60.64+0x20] ;  /* 0x000020263c727981 */ /* 0x000164000c1e1520 */
.L_x_106:
[----:B------:R-:W-:Y:S05]  /*4200*/  BSYNC B1 ;  /* 0x0000000000017941 */ /* 0x000fea0003800000 */
.L_x_105:
[----:B-----5:R-:W-:Y:S01]  /*4210*/  HADD2.F32 R4, -RZ, R114.H0_H0 ;  /* 0x20000072ff047230 */ /* 0x020fe20000004100 */
[----:B------:R-:W-:Y:S01]  /*4220*/  ISETP.NE.AND P6, PT, R100, RZ, PT ;  /* 0x000000ff6400720c */ /* 0x000fe20003fc5270 */
[----:B------:R-:W-:Y:S03]  /*4230*/  BSSY B1, `(.L_x_107) ;  /* 0x000000b000017945 */ /* 0x000fe60003800000 */
[----:B------:R-:W-:Y:S01]  /*4240*/  FMUL R5, R4, R89 ;  /* 0x0000005904057220 */ /* 0x000fe20000400000 */
[----:B------:R-:W-:-:S03]  /*4250*/  @P4 IMAD.MOV.U32 R4, RZ, RZ, R14 ;  /* 0x000000ffff044224 */ /* 0x000fc600078e000e */
        /* <DEDUP_REMOVED lines=8> */
.L_x_108:
[----:B------:R-:W-:Y:S05]  /*42e0*/  BSYNC B1 ;  /* 0x0000000000017941 */ /* 0x000fea0003800000 */
.L_x_107:
        /* <DEDUP_REMOVED lines=13> */
.L_x_110:
[----:B------:R-:W-:Y:S05]  /*43c0*/  BSYNC B1 ;  /* 0x0000000000017941 */ /* 0x000fea0003800000 */
.L_x_109:
[----:B-----5:R-:W-:Y:S01]  /*43d0*/  HADD2.F32 R4, -RZ, R114.H0_H0 ;  /* 0x20000072ff047230 */ /* 0x020fe20000004100 */
[----:B------:R-:W-:Y:S04]  /*43e0*/  BSSY B1, `(.L_x_111) ;  /* 0x000000b000017945 */ /* 0x000fe80003800000 */
        /* <DEDUP_REMOVED lines=10> */
.L_x_112:
[----:B------:R-:W-:Y:S05]  /*4490*/  BSYNC B1 ;  /* 0x0000000000017941 */ /* 0x000fea0003800000 */
.L_x_111:
        /* <DEDUP_REMOVED lines=13> */
.L_x_114:
[----:B------:R-:W-:Y:S05]  /*4570*/  BSYNC B1 ;  /* 0x0000000000017941 */ /* 0x000fea0003800000 */
.L_x_113:
        /* <DEDUP_REMOVED lines=13> */
.L_x_116:
[----:B------:R-:W-:Y:S05]  /*4650*/  BSYNC B1 ;  /* 0x0000000000017941 */ /* 0x000fea0003800000 */
.L_x_115:
        /* <DEDUP_REMOVED lines=13> */
.L_x_118:
[----:B------:R-:W-:Y:S05]  /*4730*/  BSYNC B1 ;  /* 0x0000000000017941 */ /* 0x000fea0003800000 */
.L_x_117:
        /* <DEDUP_REMOVED lines=12> */
.L_x_120:
[----:B------:R-:W-:Y:S05]  /*4800*/  BSYNC B1 ;  /* 0x0000000000017941 */ /* 0x000fea0003800000 */
.L_x_119:
        /* <DEDUP_REMOVED lines=13> */
.L_x_122:
[----:B------:R-:W-:Y:S05]  /*48e0*/  BSYNC B1 ;  /* 0x0000000000017941 */ /* 0x000fea0003800000 */
.L_x_121:
        /* <DEDUP_REMOVED lines=13> */
.L_x_124:
[----:B------:R-:W-:Y:S05]  /*49c0*/  BSYNC B1 ;  /* 0x0000000000017941 */ /* 0x000fea0003800000 */
.L_x_123:
        /* <DEDUP_REMOVED lines=13> */
.L_x_126:
[----:B------:R-:W-:Y:S05]  /*4aa0*/  BSYNC B1 ;  /* 0x0000000000017941 */ /* 0x000fea0003800000 */
.L_x_125:
        /* <DEDUP_REMOVED lines=12> */
.L_x_128:
[----:B------:R-:W-:Y:S05]  /*4b70*/  BSYNC B1 ;  /* 0x0000000000017941 */ /* 0x000fea0003800000 */
.L_x_127:
        /* <DEDUP_REMOVED lines=13> */
.L_x_130:
[----:B------:R-:W-:Y:S05]  /*4c50*/  BSYNC B1 ;  /* 0x0000000000017941 */ /* 0x000fea0003800000 */
.L_x_129:
        /* <DEDUP_REMOVED lines=12> */
.L_x_132:
[----:B------:R-:W-:Y:S05]  /*4d20*/  BSYNC B1 ;  /* 0x0000000000017941 */ /* 0x000fea0003800000 */
.L_x_131:
        /* <DEDUP_REMOVED lines=12> */
.L_x_134:
[----:B------:R-:W-:Y:S05]  /*4df0*/  BSYNC B1 ;  /* 0x0000000000017941 */ /* 0x000fea0003800000 */
.L_x_133:
[----:B-----5:R-:W-:Y:S01]  /*4e00*/  HADD2.F32 R4, -RZ, R114.H0_H0 ;  /* 0x20000072ff047230 */ /* 0x020fe20000004100 */
[----:B------:R-:W-:Y:S01]  /*4e10*/  ISETP.GT.AND P5, PT, R3, 0x88, P5 ;  /* 0x000000880300780c */ /* 0x000fe20002fa4270 */
        /* <DEDUP_REMOVED lines=8> */
[----:B------:R-:W-:Y:S05]  /*4ea0*/  @!P5 BRA `(.L_x_136) ;  /* 0x000000000004d947 */ /* 0x000fea0003800000 */
[----:B------:R0:W5:Y:S02]  /*4eb0*/  LDG.E.LTC128B.U16 R114, desc[UR38][R12.64+0x52] ;  /* 0x000052260c727981 */ /* 0x000164000c1e1520 */
.L_x_136:
[----:B------:R-:W-:Y:S05]  /*4ec0*/  BSYNC B1 ;  /* 0x0000000000017941 */ /* 0x000fea0003800000 */
.L_x_135:
[----:B0----5:R-:W-:Y:S01]  /*4ed0*/  HADD2.F32 R4, -RZ, R114.H0_H0 ;  /* 0x20000072ff047230 */ /* 0x021fe20000004100 */
        /* <DEDUP_REMOVED lines=11> */
.L_x_138:
[----:B------:R-:W-:Y:S05]  /*4f90*/  BSYNC B1 ;  /* 0x0000000000017941 */ /* 0x000fea0003800000 */
.L_x_137:
[----:B0----5:R-:W-:Y:S01]  /*4fa0*/  HADD2.F32 R4, -RZ, R114.H0_H0 ;  /* 0x20000072ff047230 */ /* 0x021fe20000004100 */
        /* <DEDUP_REMOVED lines=11> */
.L_x_140:
[----:B------:R-:W-:Y:S05]  /*5060*/  BSYNC B1 ;  /* 0x0000000000017941 */ /* 0x000fea0003800000 */
.L_x_139:
        /* <DEDUP_REMOVED lines=12> */
.L_x_142:
[----:B------:R-:W-:Y:S05]  /*5130*/  BSYNC B1 ;  /* 0x0000000000017941 */ /* 0x000fea0003800000 */
.L_x_141:
        /* <DEDUP_REMOVED lines=12> */
.L_x_144:
[----:B------:R-:W-:Y:S05]  /*5200*/  BSYNC B1 ;  /* 0x0000000000017941 */ /* 0x000fea0003800000 */
.L_x_143:
        /* <DEDUP_REMOVED lines=12> */
.L_x_146:
[----:B------:R-:W-:Y:S05]  /*52d0*/  BSYNC B1 ;  /* 0x0000000000017941 */ /* 0x000fea0003800000 */
.L_x_145:
        /* <DEDUP_REMOVED lines=12> */
.L_x_148:
[----:B------:R-:W-:Y:S05]  /*53a0*/  BSYNC B1 ;  /* 0x0000000000017941 */ /* 0x000fea0003800000 */
.L_x_147:
        /* <DEDUP_REMOVED lines=9> */
.L_x_150:
[----:B------:R-:W-:Y:S05]  /*5440*/  BSYNC B1 ;  /* 0x0000000000017941 */ /* 0x000fea0003800000 */
.L_x_149:
        /* <DEDUP_REMOVED lines=12> */
.L_x_152:
[----:B------:R-:W-:Y:S05]  /*5510*/  BSYNC B1 ;  /* 0x0000000000017941 */ /* 0x000fea0003800000 */
.L_x_151:
[----:B------:R-:W-:Y:S05]  /*5520*/  @!P0 BRA `(.L_x_153) ;  /* 0x0000001400848947 */ /* 0x000fea0003800000 */
[----:B-----5:R-:W-:-:S05]  /*5530*/  HADD2.F32 R114, -RZ, R114.H0_H0 ;  /* 0x20000072ff727230 */ /* 0x020fca0000004100 */
[----:B------:R-:W-:-:S04]  /*5540*/  FMUL R114, R114, R89 ;  /* 0x0000005972727220 */ /* 0x000fc80000400000 */
[----:B------:R-:W-:-:S05]  /*5550*/  FFMA R114, R55, R88, R114 ;  /* 0x0000005837727223 */ /* 0x000fca0000000072 */
[----:B------:R-:W-:-:S05]  /*5560*/  F2FP.F16.F32.PACK_AB R114, RZ, R114 ;  /* 0x00000072ff72723e */ /* 0x000fca00000000ff */
[----:B------:R0:W-:Y:S01]  /*5570*/  STG.E.U16 desc[UR38][R10.64+0x72], R114 ;  /* 0x000072720a007986 */ /* 0x0001e2000c101526 */
[----:B------:R-:W-:Y:S05]  /*5580*/  BRA `(.L_x_153) ;  /* 0x00000014006c7947 */ /* 0x000fea0003800000 */
.L_x_30:
[----:B------:R-:W-:Y:S01]  /*5590*/  ULDC.64 UR4, c[0x0][0x5c0] ;  /* 0x0001700000047ab9 */ /* 0x000fe20000000a00 */
[-C--:B------:R-:W-:Y:S01]  /*55a0*/  FMUL R56, R56, R88.reuse ;  /* 0x0000005838387220 */ /* 0x080fe20000400000 */
[----:B------:R-:W-:Y:S01]  /*55b0*/  LEA R10, P1, R110, UR4, 0x1 ;  /* 0x000000046e0a7c11 */ /* 0x000fe2000f8208ff */
[----:B------:R-:W-:Y:S01]  /*55c0*/  IMAD.SHL.U32 R7, R94, 0x2, RZ ;  /* 0x000000025e077824 */ /* 0x000fe200078e00ff */
[----:B------:R-:W-:Y:S01]  /*55d0*/  ISETP.GT.AND P3, PT, R4, 0x1, PT ;  /* 0x000000010400780c */ /* 0x000fe20003f64270 */
[----:B------:R-:W-:Y:S01]  /*55e0*/  FMUL R57, R57, R88 ;  /* 0x0000005839397220 */ /* 0x000fe20000400000 */
[----:B------:R-:W-:Y:S01]  /*55f0*/  F2FP.F16.F32.PACK_AB R56, RZ, R56 ;  /* 0x00000038ff38723e */ /* 0x000fe200000000ff */
[-C--:B------:R-:W-:Y:S01]  /*5600*/  FMUL R58, R58, R88.reuse ;  /* 0x000000583a3a7220 */ /* 0x080fe20000400000 */
[----:B------:R-:W-:Y:S01]  /*5610*/  LEA.HI.X R11, R110, UR5, R103, 0x1, P1 ;  /* 0x000000056e0b7c11 */ /* 0x000fe200088f0c67 */
[-C--:B------:R-:W-:Y:S01]  /*5620*/  FMUL R59, R59, R88.reuse ;  /* 0x000000583b3b7220 */ /* 0x080fe20000400000 */
[----:B------:R-:W-:Y:S01]  /*5630*/  ISETP.GT.AND P1, PT, R3, RZ, P3 ;  /* 0x000000ff0300720c */ /* 0x000fe20001f24270 */
[----:B------:R-:W-:Y:S01]  /*5640*/  IMAD.SHL.U32 R19, R95, 0x2, RZ ;  /* 0x000000025f137824 */ /* 0x000fe200078e00ff */
[----:B------:R-:W-:Y:S01]  /*5650*/  ISETP.GT.AND P2, PT, R3, 0x8, P6 ;  /* 0x000000080300780c */ /* 0x000fe20003744270 */
[----:B------:R-:W-:Y:S01]  /*5660*/  @P0 STG.E.U16 desc[UR38][R10.64], R56 ;  /* 0x000000380a000986 */ /* 0x000fe2000c101526 */
[----:B------:R-:W-:Y:S01]  /*5670*/  SHF.L.U64.HI R5, R94, 0x1, R93 ;  /* 0x000000015e057819 */ /* 0x000fe2000001025d */
[----:B------:R-:W-:Y:S01]  /*5680*/  FMUL R60, R60, R88 ;  /* 0x000000583c3c7220 */ /* 0x000fe20000400000 */
[----:B------:R-:W-:Y:S01]  /*5690*/  IADD3 R8, P0, R7, R10, RZ ;  /* 0x0000000a07087210 */ /* 0x000fe20007f1e0ff */
[-C--:B------:R-:W-:Y:S01]  /*56a0*/  FMUL R61, R61, R88.reuse ;  /* 0x000000583d3d7220 */ /* 0x080fe20000400000 */
[----:B------:R-:W-:Y:S01]  /*56b0*/  F2FP.F16.F32.PACK_AB R57, RZ, R57 ;  /* 0x00000039ff39723e */ /* 0x000fe200000000ff */
[----:B------:R-:W-:Y:S01]  /*56c0*/  FMUL R63, R63, R88 ;  /* 0x000000583f3f7220 */ /* 0x000fe20000400000 */
[----:B------:R-:W-:Y:S01]  /*56d0*/  F2FP.F16.F32.PACK_AB R58, RZ, R58 ;  /* 0x0000003aff3a723e */ /* 0x000fe200000000ff */
[----:B------:R-:W-:Y:S01]  /*56e0*/  IMAD.X R9, R5, 0x1, R11, P0 ;  /* 0x0000000105097824 */ /* 0x000fe200000e060b */
[----:B------:R-:W-:Y:S01]  /*56f0*/  ISETP.GT.AND P0, PT, R3, 0x8, P3 ;  /* 0x000000080300780c */ /* 0x000fe20001f04270 */
[----:B------:R-:W-:Y:S01]  /*5700*/  @P1 STG.E.U16 desc[UR38][R10.64+0x2], R57 ;  /* 0x000002390a001986 */ /* 0x000fe2000c101526 */
[----:B------:R-:W-:Y:S01]  /*5710*/  F2FP.F16.F32.PACK_AB R59, RZ, R59 ;  /* 0x0000003bff3b723e */ /* 0x000fe200000000ff */
[----:B------:R-:W-:Y:S01]  /*5720*/  FMUL R62, R62, R88 ;  /* 0x000000583e3e7220 */ /* 0x000fe20000400000 */
[----:B------:R-:W-:Y:S01]  /*5730*/  SHF.L.U64.HI R13, R95, 0x1, R92 ;  /* 0x000000015f0d7819 */ /* 0x000fe2000001025c */
[----:B------:R-:W-:Y:S01]  /*5740*/  @P2 STG.E.U16 desc[UR38][R8.64], R58 ;  /* 0x0000003a08002986 */ /* 0x000fe2000c101526 */
[----:B------:R-:W-:Y:S01]  /*5750*/  IADD3 R6, P1, P2, R19, R10, R7 ;  /* 0x0000000a13067210 */ /* 0x000fe20007a3e007 */
[-C--:B------:R-:W-:Y:S01]  /*5760*/  FMUL R64, R64, R88.reuse ;  /* 0x0000005840407220 */ /* 0x080fe20000400000 */
[C---:B------:R-:W-:Y:S01]  /*5770*/  ISETP.GT.AND P4, PT, R4.reuse, 0x8, PT ;  /* 0x000000080400780c */ /* 0x040fe20003f84270 */
[-C--:B------:R-:W-:Y:S01]  /*5780*/  FMUL R65, R65, R88.reuse ;  /* 0x0000005841417220 */ /* 0x080fe20000400000 */
[----:B------:R-:W-:Y:S01]  /*5790*/  ISETP.GT.AND P3, PT, R4, 0x9, PT ;  /* 0x000000090400780c */ /* 0x000fe20003f64270 */
[-C--:B------:R-:W-:Y:S01]  /*57a0*/  FMUL R66, R66, R88.reuse ;  /* 0x0000005842427220 */ /* 0x080fe20000400000 */
[----:B------:R-:W-:Y:S01]  /*57b0*/  IADD3.X R7, R13, R11, R5, P1, P2 ;  /* 0x0000000b0d077210 */ /* 0x000fe20000fe4405 */
[----:B------:R-:W-:Y:S01]  /*57c0*/  @P0 STG.E.U16 desc[UR38][R8.64+0x2], R59 ;  /* 0x0000023b08000986 */ /* 0x000fe2000c101526 */
[----:B------:R-:W-:Y:S01]  /*57d0*/  ISETP.GT.AND P1, PT, R3, RZ, P4 ;  /* 0x000000ff0300720c */ /* 0x000fe20002724270 */
[-C--:B------:R-:W-:Y:S01]  /*57e0*/  FMUL R67, R67, R88.reuse ;  /* 0x0000005843437220 */ /* 0x080fe20000400000 */
[----:B------:R-:W-:Y:S01]  /*57f0*/  ISETP.GT.AND P0, PT, R3, RZ, P3 ;  /* 0x000000ff0300720c */ /* 0x000fe20001f04270 */
[----:B------:R-:W-:Y:S01]  /*5800*/  FMUL R68, R68, R88 ;  /* 0x0000005844447220 */ /* 0x000fe20000400000 */
[----:B------:R-:W-:Y:S01]  /*5810*/  F2FP.F16.F32.PACK_AB R60, RZ, R60 ;  /* 0x0000003cff3c723e */ /* 0x000fe200000000ff */
[-C--:B------:R-:W-:Y:S01]  /*5820*/  FMUL R69, R69, R88.reuse ;  /* 0x0000005845457220 */ /* 0x080fe20000400000 */
[----:B------:R-:W-:Y:S01]  /*5830*/  F2FP.F16.F32.PACK_AB R61, RZ, R61 ;  /* 0x0000003dff3d723e */ /* 0x000fe200000000ff */
[-C--:B------:R-:W-:Y:S01]  /*5840*/  FMUL R70, R70, R88.reuse ;  /* 0x0000005846467220 */ /* 0x080fe20000400000 */
[----:B------:R-:W-:Y:S01]  /*5850*/  F2FP.F16.F32.PACK_AB R63, RZ, R63 ;  /* 0x0000003fff3f723e */ /* 0x000fe200000000ff */
[----:B------:R-:W-:Y:S01]  /*5860*/  FMUL R71, R71, R88 ;  /* 0x0000005847477220 */ /* 0x000fe20000400000 */
[----:B------:R-:W-:Y:S01]  /*5870*/  F2FP.F16.F32.PACK_AB R62, RZ, R62 ;  /* 0x0000003eff3e723e */ /* 0x000fe200000000ff */
[----:B------:R-:W-:Y:S01]  /*5880*/  FMUL R72, R72, R88 ;  /* 0x0000005848487220 */ /* 0x000fe20000400000 */
[----:B------:R-:W-:Y:S01]  /*5890*/  F2FP.F16.F32.PACK_AB R64, RZ, R64 ;  /* 0x00000040ff40723e */ /* 0x000fe200000000ff */
[----:B------:R-:W-:Y:S01]  /*58a0*/  @P1 STG.E.U16 desc[UR38][R10.64+0x10], R60 ;  /* 0x0000103c0a001986 */ /* 0x000fe2000c101526 */
[----:B------:R-:W-:Y:S01]  /*58b0*/  ISETP.GT.AND P1, PT, R3, 0x8, P4 ;  /* 0x000000080300780c */ /* 0x000fe20002724270 */
[-C--:B------:R-:W-:Y:S01]  /*58c0*/  FMUL R73, R73, R88.reuse ;  /* 0x0000005849497220 */ /* 0x080fe20000400000 */
[----:B------:R-:W-:Y:S01]  /*58d0*/  ISETP.GT.AND P2, PT, R4, 0x11, PT ;  /* 0x000000110400780c */ /* 0x000fe20003f44270 */
[----:B------:R-:W-:Y:S01]  /*58e0*/  @P0 STG.E.U16 desc[UR38][R10.64+0x12], R61 ;  /* 0x0000123d0a000986 */ /* 0x000fe2000c101526 */
[----:B------:R-:W-:Y:S01]  /*58f0*/  ISETP.GT.AND P0, PT, R3, 0x8, P3 ;  /* 0x000000080300780c */ /* 0x000fe20001f04270 */
[-C--:B------:R-:W-:Y:S01]  /*5900*/  FMUL R74, R74, R88.reuse ;  /* 0x000000584a4a7220 */ /* 0x080fe20000400000 */
[----:B------:R-:W-:Y:S01]  /*5910*/  ISETP.GT.AND P3, PT, R4, 0x10, PT ;  /* 0x000000100400780c */ /* 0x000fe20003f64270 */
[-C--:B------:R-:W-:Y:S01]  /*5920*/  FMUL R75, R75, R88.reuse ;  /* 0x000000584b4b7220 */ /* 0x080fe20000400000 */
[----:B------:R-:W-:Y:S01]  /*5930*/  F2FP.F16.F32.PACK_AB R65, RZ, R65 ;  /* 0x00000041ff41723e */ /* 0x000fe200000000ff */
[----:B------:R-:W-:Y:S01]  /*5940*/  FMUL R76, R76, R88 ;  /* 0x000000584c4c7220 */ /* 0x000fe20000400000 */
[----:B------:R-:W-:Y:S01]  /*5950*/  F2FP.F16.F32.PACK_AB R66, RZ, R66 ;  /* 0x00000042ff42723e */ /* 0x000fe200000000ff */
[----:B------:R-:W-:Y:S01]  /*5960*/  FMUL R77, R77, R88 ;  /* 0x000000584d4d7220 */ /* 0x000fe20000400000 */
[----:B------:R-:W-:Y:S01]  /*5970*/  F2FP.F16.F32.PACK_AB R67, RZ, R67 ;  /* 0x00000043ff43723e */ /* 0x000fe200000000ff */
[----:B------:R-:W-:Y:S01]  /*5980*/  @P1 STG.E.U16 desc[UR38][R8.64+0x10], R62 ;  /* 0x0000103e08001986 */ /* 0x000fe2000c101526 */
[----:B------:R-:W-:Y:S01]  /*5990*/  F2FP.F16.F32.PACK_AB R68, RZ, R68 ;  /* 0x00000044ff44723e */ /* 0x000fe200000000ff */
[-C--:B------:R-:W-:Y:S01]  /*59a0*/  FMUL R78, R78, R88.reuse ;  /* 0x000000584e4e7220 */ /* 0x080fe20000400000 */
[----:B------:R-:W-:Y:S01]  /*59b0*/  ISETP.GT.AND P1, PT, R4, 0x19, PT ;  /* 0x000000190400780c */ /* 0x000fe20003f24270 */
[----:B------:R-:W-:Y:S01]  /*59c0*/  @P0 STG.E.U16 desc[UR38][R8.64+0x12], R63 ;  /* 0x0000123f08000986 */ /* 0x000fe2000c101526 */
[----:B------:R-:W-:Y:S01]  /*59d0*/  ISETP.GT.AND P0, PT, R3, RZ, P3 ;  /* 0x000000ff0300720c */ /* 0x000fe20001f04270 */
[-C--:B------:R-:W-:Y:S01]  /*59e0*/  FMUL R79, R79, R88.reuse ;  /* 0x000000584f4f7220 */ /* 0x080fe20000400000 */
[----:B------:R-:W-:Y:S01]  /*59f0*/  F2FP.F16.F32.PACK_AB R69, RZ, R69 ;  /* 0x00000045ff45723e */ /* 0x000fe200000000ff */
[----:B------:R-:W-:Y:S01]  /*5a00*/  FMUL R80, R80, R88 ;  /* 0x0000005850507220 */ /* 0x000fe20000400000 */
[----:B------:R-:W-:Y:S01]  /*5a10*/  F2FP.F16.F32.PACK_AB R70, RZ, R70 ;  /* 0x00000046ff46723e */ /* 0x000fe200000000ff */
        /* <DEDUP_REMOVED lines=8> */
[----:B------:R-:W-:Y:S01]  /*5aa0*/  @P0 STG.E.U16 desc[UR38][R10.64+0x20], R64 ;  /* 0x000020400a000986 */ /* 0x000fe2000c101526 */
[----:B------:R-:W-:Y:S01]  /*5ab0*/  ISETP.GT.AND P0, PT, R3, RZ, P2 ;  /* 0x000000ff0300720c */ /* 0x000fe20001704270 */
[-C--:B------:R-:W-:Y:S01]  /*5ac0*/  FMUL R85, R85, R88.reuse ;  /* 0x0000005855557220 */ /* 0x080fe20000400000 */
[----:B------:R-:W-:Y:S01]  /*5ad0*/  F2FP.F16.F32.PACK_AB R75, RZ, R75 ;  /* 0x0000004bff4b723e */ /* 0x000fe200000000ff */
[-C--:B------:R-:W-:Y:S01]  /*5ae0*/  FMUL R86, R86, R88.reuse ;  /* 0x0000005856567220 */ /* 0x080fe20000400000 */
[----:B------:R-:W-:Y:S01]  /*5af0*/  ISETP.GT.AND P5, PT, R4, 0x28, PT ;  /* 0x000000280400780c */ /* 0x000fe20003fa4270 */
[----:B------:R-:W-:Y:S01]  /*5b00*/  FMUL R87, R87, R88 ;  /* 0x0000005857577220 */ /* 0x000fe20000400000 */
[----:B------:R-:W-:Y:S01]  /*5b10*/  F2FP.F16.F32.PACK_AB R76, RZ, R76 ;  /* 0x0000004cff4c723e */ /* 0x000fe200000000ff */
[-C--:B------:R-:W-:Y:S01]  /*5b20*/  FMUL R24, R24, R88.reuse ;  /* 0x0000005818187220 */ /* 0x080fe20000400000 */
[----:B------:R-:W-:Y:S01]  /*5b30*/  ISETP.GT.AND P4, PT, R4, 0x29, PT ;  /* 0x000000290400780c */ /* 0x000fe20003f84270 */
[-C--:B------:R-:W-:Y:S01]  /*5b40*/  FMUL R25, R25, R88.reuse ;  /* 0x0000005819197220 */ /* 0x080fe20000400000 */
[----:B------:R-:W-:Y:S01]  /*5b50*/  F2FP.F16.F32.PACK_AB R77, RZ, R77 ;  /* 0x0000004dff4d723e */ /* 0x000fe200000000ff */
[----:B------:R-:W-:Y:S01]  /*5b60*/  FMUL R26, R26, R88 ;  /* 0x000000581a1a7220 */ /* 0x000fe20000400000 */
[----:B------:R-:W-:Y:S01]  /*5b70*/  F2FP.F16.F32.PACK_AB R78, RZ, R78 ;  /* 0x0000004eff4e723e */ /* 0x000fe200000000ff */
[----:B------:R-:W-:Y:S01]  /*5b80*/  @P0 STG.E.U16 desc[UR38][R10.64+0x22], R65 ;  /* 0x000022410a000986 */ /* 0x000fe2000c101526 */
[----:B------:R-:W-:Y:S01]  /*5b90*/  ISETP.GT.AND P0, PT, R3, 0x8, P3 ;  /* 0x000000080300780c */ /* 0x000fe20001f04270 */
[-C--:B------:R-:W-:Y:S01]  /*5ba0*/  FMUL R27, R27, R88.reuse ;  /* 0x000000581b1b7220 */ /* 0x080fe20000400000 */
[----:B------:R-:W-:Y:S01]  /*5bb0*/  F2FP.F16.F32.PACK_AB R79, RZ, R79 ;  /* 0x0000004fff4f723e */ /* 0x000fe200000000ff */
[-C--:B------:R-:W-:Y:S01]  /*5bc0*/  FMUL R28, R28, R88.reuse ;  /* 0x000000581c1c7220 */ /* 0x080fe20000400000 */
[----:B------:R-:W-:Y:S01]  /*5bd0*/  ISETP.GT.AND P3, PT, R4, 0x30, PT ;  /* 0x000000300400780c */ /* 0x000fe20003f64270 */
        /* <DEDUP_REMOVED lines=8> */
[----:B------:R-:W-:Y:S01]  /*5c60*/  @P0 STG.E.U16 desc[UR38][R8.64+0x20], R66 ;  /* 0x0000204208000986 */ /* 0x000fe2000c101526 */
[----:B------:R-:W-:Y:S01]  /*5c70*/  ISETP.GT.AND P0, PT, R3, 0x8, P2 ;  /* 0x000000080300780c */ /* 0x000fe20001704270 */
[-C--:B------:R-:W-:Y:S01]  /*5c80*/  FMUL R33, R33, R88.reuse ;  /* 0x0000005821217220 */ /* 0x080fe20000400000 */
[----:B------:R-:W-:Y:S01]  /*5c90*/  ISETP.GT.AND P2, PT, R4, 0x18, PT ;  /* 0x000000180400780c */ /* 0x000fe20003f44270 */
[----:B------:R-:W-:Y:S01]  /*5ca0*/  FMUL R34, R34, R88 ;  /* 0x0000005822227220 */ /* 0x000fe20000400000 */
[----:B------:R-:W-:Y:S01]  /*5cb0*/  F2FP.F16.F32.PACK_AB R84, RZ, R84 ;  /* 0x00000054ff54723e */ /* 0x000fe200000000ff */
[-C--:B------:R-:W-:Y:S01]  /*5cc0*/  FMUL R35, R35, R88.reuse ;  /* 0x0000005823237220 */ /* 0x080fe20000400000 */
[----:B------:R-:W-:Y:S01]  /*5cd0*/  P2R R5, PR, RZ, 0x20 ;  /* 0x00000020ff057803 */ /* 0x000fe20000000000 */
[-C--:B------:R-:W-:Y:S01]  /*5ce0*/  FMUL R36, R36, R88.reuse ;  /* 0x0000005824247220 */ /* 0x080fe20000400000 */
[----:B------:R-:W-:Y:S01]  /*5cf0*/  F2FP.F16.F32.PACK_AB R85, RZ, R85 ;  /* 0x00000055ff55723e */ /* 0x000fe200000000ff */
[----:B------:R-:W-:Y:S01]  /*5d00*/  FMUL R37, R37, R88 ;  /* 0x0000005825257220 */ /* 0x000fe20000400000 */
[----:B------:R-:W-:Y:S01]  /*5d10*/  F2FP.F16.F32.PACK_AB R86, RZ, R86 ;  /* 0x00000056ff56723e */ /* 0x000fe200000000ff */
[-C--:B------:R-:W-:Y:S01]  /*5d20*/  FMUL R38, R38, R88.reuse ;  /* 0x0000005826267220 */ /* 0x080fe20000400000 */
[----:B------:R-:W-:Y:S01]  /*5d30*/  F2FP.F16.F32.PACK_AB R87, RZ, R87 ;  /* 0x00000057ff57723e */ /* 0x000fe200000000ff */
[----:B------:R-:W-:Y:S01]  /*5d40*/  @P0 STG.E.U16 desc[UR38][R8.64+0x22], R67 ;  /* 0x0000224308000986 */ /* 0x000fe2000c101526 */
[----:B------:R-:W-:Y:S01]  /*5d50*/  ISETP.GT.AND P0, PT, R3, RZ, P2 ;  /* 0x000000ff0300720c */ /* 0x000fe20001704270 */
        /* <DEDUP_REMOVED lines=36> */
[----:B------:R-:W-:Y:S01]  /*5fa0*/  FMUL R55, R55, R88 ;  /* 0x0000005837377220 */ /* 0x000fe20000400000 */
[----:B------:R-:W-:-:S02]  /*5fb0*/  F2FP.F16.F32.PACK_AB R39, RZ, R39 ;  /* 0x00000027ff27723e */ /* 0x000fc400000000ff */
[----:B------:R-:W-:Y:S01]  /*5fc0*/  F2FP.F16.F32.PACK_AB R40, RZ, R40 ;  /* 0x00000028ff28723e */ /* 0x000fe200000000ff */
[----:B------:R-:W-:Y:S01]  /*5fd0*/  @P0 STG.E.U16 desc[UR38][R8.64+0x30], R70 ;  /* 0x0000304608000986 */ /* 0x000fe2000c101526 */
[----:B------:R-:W-:Y:S02]  /*5fe0*/  ISETP.GT.AND P0, PT, R3, 0x8, P1 ;  /* 0x000000080300780c */ /* 0x000fe40000f04270 */
[----:B------:R-:W-:Y:S02]  /*5ff0*/  ISETP.GT.AND P1, PT, R4, 0x21, PT ;  /* 0x000000210400780c */ /* 0x000fe40003f24270 */
[----:B------:R-:W-:Y:S02]  /*6000*/  F2FP.F16.F32.PACK_AB R41, RZ, R41 ;  /* 0x00000029ff29723e */ /* 0x000fe400000000ff */
[----:B------:R-:W-:Y:S02]  /*6010*/  F2FP.F16.F32.PACK_AB R42, RZ, R42 ;  /* 0x0000002aff2a723e */ /* 0x000fe400000000ff */
[----:B------:R-:W-:-:S02]  /*6020*/  F2FP.F16.F32.PACK_AB R43, RZ, R43 ;  /* 0x0000002bff2b723e */ /* 0x000fc400000000ff */
[----:B------:R-:W-:Y:S02]  /*6030*/  F2FP.F16.F32.PACK_AB R44, RZ, R44 ;  /* 0x0000002cff2c723e */ /* 0x000fe400000000ff */
[----:B------:R-:W-:Y:S01]  /*6040*/  F2FP.F16.F32.PACK_AB R45, RZ, R45 ;  /* 0x0000002dff2d723e */ /* 0x000fe200000000ff */
[----:B------:R-:W-:Y:S01]  /*6050*/  @P0 STG.E.U16 desc[UR38][R8.64+0x32], R71 ;  /* 0x0000324708000986 */ /* 0x000fe2000c101526 */
[----:B------:R-:W-:Y:S02]  /*6060*/  ISETP.GT.AND P0, PT, R3, RZ, P2 ;  /* 0x000000ff0300720c */ /* 0x000fe40001704270 */
[----:B------:R-:W-:Y:S02]  /*6070*/  F2FP.F16.F32.PACK_AB R46, RZ, R46 ;  /* 0x0000002eff2e723e */ /* 0x000fe400000000ff */
[----:B------:R-:W-:Y:S02]  /*6080*/  F2FP.F16.F32.PACK_AB R47, RZ, R47 ;  /* 0x0000002fff2f723e */ /* 0x000fe400000000ff */
[----:B------:R-:W-:-:S02]  /*6090*/  F2FP.F16.F32.PACK_AB R48, RZ, R48 ;  /* 0x00000030ff30723e */ /* 0x000fc400000000ff */
[----:B------:R-:W-:Y:S02]  /*60a0*/  F2FP.F16.F32.PACK_AB R49, RZ, R49 ;  /* 0x00000031ff31723e */ /* 0x000fe400000000ff */
[----:B------:R-:W-:Y:S02]  /*60b0*/  F2FP.F16.F32.PACK_AB R50, RZ, R50 ;  /* 0x00000032ff32723e */ /* 0x000fe400000000ff */
[----:B------:R-:W-:Y:S01]  /*60c0*/  F2FP.F16.F32.PACK_AB R51, RZ, R51 ;  /* 0x00000033ff33723e */ /* 0x000fe200000000ff */
[----:B------:R-:W-:Y:S01]  /*60d0*/  @P0 STG.E.U16 desc[UR38][R10.64+0x40], R72 ;  /* 0x000040480a000986 */ /* 0x000fe2000c101526 */
[----:B------:R-:W-:Y:S02]  /*60e0*/  ISETP.GT.AND P0, PT, R3, RZ, P1 ;  /* 0x000000ff0300720c */ /* 0x000fe40000f04270 */
[----:B------:R-:W-:Y:S02]  /*60f0*/  F2FP.F16.F32.PACK_AB R52, RZ, R52 ;  /* 0x00000034ff34723e */ /* 0x000fe400000000ff */
[----:B------:R-:W-:-:S02]  /*6100*/  F2FP.F16.F32.PACK_AB R53, RZ, R53 ;  /* 0x00000035ff35723e */ /* 0x000fc400000000ff */
[----:B------:R-:W-:Y:S02]  /*6110*/  F2FP.F16.F32.PACK_AB R54, RZ, R54 ;  /* 0x00000036ff36723e */ /* 0x000fe400000000ff */
[----:B------:R-:W-:-:S05]  /*6120*/  F2FP.F16.F32.PACK_AB R55, RZ, R55 ;  /* 0x00000037ff37723e */ /* 0x000fca00000000ff */
[----:B------:R-:W-:Y:S01]  /*6130*/  @P0 STG.E.U16 desc[UR38][R10.64+0x42], R73 ;  /* 0x000042490a000986 */ /* 0x000fe2000c101526 */
[----:B------:R-:W-:Y:S02]  /*6140*/  ISETP.GT.AND P0, PT, R3, 0x8, P2 ;  /* 0x000000080300780c */ /* 0x000fe40001704270 */
[----:B------:R-:W-:-:S11]  /*6150*/  ISETP.GT.AND P2, PT, R4, 0x38, PT ;  /* 0x000000380400780c */ /* 0x000fd60003f44270 */
[----:B------:R-:W-:Y:S01]  /*6160*/  @P0 STG.E.U16 desc[UR38][R8.64+0x40], R74 ;  /* 0x0000404a08000986 */ /* 0x000fe2000c101526 */
[----:B------:R-:W-:-:S13]  /*6170*/  ISETP.GT.AND P0, PT, R3, 0x8, P1 ;  /* 0x000000080300780c */ /* 0x000fda0000f04270 */
[----:B------:R-:W-:Y:S01]  /*6180*/  @P0 STG.E.U16 desc[UR38][R8.64+0x42], R75 ;  /* 0x0000424b08000986 */ /* 0x000fe2000c101526 */
[----:B------:R-:W-:-:S13]  /*6190*/  ISETP.GT.AND P0, PT, R3, RZ, P5 ;  /* 0x000000ff0300720c */ /* 0x000fda0002f04270 */
[----:B------:R-:W-:Y:S01]  /*61a0*/  @P0 STG.E.U16 desc[UR38][R10.64+0x50], R76 ;  /* 0x0000504c0a000986 */ /* 0x000fe2000c101526 */
[----:B------:R-:W-:-:S13]  /*61b0*/  ISETP.GT.AND P0, PT, R3, RZ, P4 ;  /* 0x000000ff0300720c */ /* 0x000fda0002704270 */
[----:B------:R-:W-:Y:S01]  /*61c0*/  @P0 STG.E.U16 desc[UR38][R10.64+0x52], R77 ;  /* 0x0000524d0a000986 */ /* 0x000fe2000c101526 */
[----:B------:R-:W-:-:S13]  /*61d0*/  ISETP.GT.AND P0, PT, R3, 0x8, P5 ;  /* 0x000000080300780c */ /* 0x000fda0002f04270 */
[----:B------:R-:W-:Y:S01]  /*61e0*/  @P0 STG.E.U16 desc[UR38][R8.64+0x50], R78 ;  /* 0x0000504e08000986 */ /* 0x000fe2000c101526 */
[----:B------:R-:W-:-:S13]  /*61f0*/  ISETP.GT.AND P0, PT, R3, 0x8, P4 ;  /* 0x000000080300780c */ /* 0x000fda0002704270 */
[----:B------:R-:W-:Y:S01]  /*6200*/  @P0 STG.E.U16 desc[UR38][R8.64+0x52], R79 ;  /* 0x0000524f08000986 */ /* 0x000fe2000c101526 */
[----:B------:R-:W-:-:S13]  /*6210*/  ISETP.GT.AND P0, PT, R3, RZ, P3 ;  /* 0x000000ff0300720c */ /* 0x000fda0001f04270 */
[----:B------:R-:W-:Y:S01]  /*6220*/  @P0 STG.E.U16 desc[UR38][R10.64+0x60], R80 ;  /* 0x000060500a000986 */ /* 0x000fe2000c101526 */
[----:B------:R-:W-:-:S04]  /*6230*/  ISETP.GT.AND P0, PT, R4, 0x31, PT ;  /* 0x000000310400780c */ /* 0x000fc80003f04270 */
[----:B------:R-:W-:-:S13]  /*6240*/  ISETP.GT.AND P1, PT, R3, RZ, P0 ;  /* 0x000000ff0300720c */ /* 0x000fda0000724270 */
[----:B------:R-:W-:Y:S01]  /*6250*/  @P1 STG.E.U16 desc[UR38][R10.64+0x62], R81 ;  /* 0x000062510a001986 */ /* 0x000fe2000c101526 */
[----:B------:R-:W-:-:S13]  /*6260*/  ISETP.GT.AND P1, PT, R3, 0x8, P3 ;  /* 0x000000080300780c */ /* 0x000fda0001f24270 */
[----:B------:R-:W-:Y:S01]  /*6270*/  @P1 STG.E.U16 desc[UR38][R8.64+0x60], R82 ;  /* 0x0000605208001986 */ /* 0x000fe2000c101526 */
[----:B------:R-:W-:-:S13]  /*6280*/  ISETP.GT.AND P1, PT, R3, 0x8, P0 ;  /* 0x000000080300780c */ /* 0x000fda0000724270 */
[----:B------:R-:W-:Y:S01]  /*6290*/  @P1 STG.E.U16 desc[UR38][R8.64+0x62], R83 ;  /* 0x0000625308001986 */ /* 0x000fe2000c101526 */
[----:B------:R-:W-:-:S05]  /*62a0*/  IADD3 R14, P1, R19, R8, RZ ;  /* 0x00000008130e7210 */ /* 0x000fca0007f3e0ff */
[----:B------:R-:W-:Y:S01]  /*62b0*/  IMAD.X R15, R13, 0x1, R9, P1 ;  /* 0x000000010d0f7824 */ /* 0x000fe200008e0609 */
[----:B------:R-:W-:-:S13]  /*62c0*/  ISETP.GT.AND P1, PT, R3, RZ, P2 ;  /* 0x000000ff0300720c */ /* 0x000fda0001724270 */
[----:B------:R-:W-:Y:S01]  /*62d0*/  @P1 STG.E.U16 desc[UR38][R10.64+0x70], R84 ;  /* 0x000070540a001986 */ /* 0x000fe2000c101526 */
[----:B------:R-:W-:-:S05]  /*62e0*/  IADD3 R20, P1, R19, R8, RZ ;  /* 0x0000000813147210 */ /* 0x000fca0007f3e0ff */
[----:B------:R-:W-:Y:S01]  /*62f0*/  IMAD.X R21, R13, 0x1, R9, P1 ;  /* 0x000000010d157824 */ /* 0x000fe200008e0609 */
[----:B------:R-:W-:-:S05]  /*6300*/  IADD3 R12, P1, R19, R10, RZ ;  /* 0x0000000a130c7210 */ /* 0x000fca0007f3e0ff */
[----:B------:R-:W-:Y:S01]  /*6310*/  IMAD.X R13, R13, 0x1, R11, P1 ;  /* 0x000000010d0d7824 */ /* 0x000fe200008e060b */
[----:B------:R-:W-:-:S04]  /*6320*/  ISETP.GT.AND P1, PT, R4, 0x39, PT ;  /* 0x000000390400780c */ /* 0x000fc80003f24270 */
[----:B------:R-:W-:-:S13]  /*6330*/  ISETP.GT.AND P5, PT, R3, RZ, P1 ;  /* 0x000000ff0300720c */ /* 0x000fda0000fa4270 */
[----:B------:R-:W-:Y:S01]  /*6340*/  @P5 STG.E.U16 desc[UR38][R10.64+0x72], R85 ;  /* 0x000072550a005986 */ /* 0x000fe2000c101526 */
[----:B------:R-:W-:-:S13]  /*6350*/  ISETP.GT.AND P5, PT, R3, 0x8, P2 ;  /* 0x000000080300780c */ /* 0x000fda00017a4270 */
[----:B------:R-:W-:Y:S01]  /*6360*/  @P5 STG.E.U16 desc[UR38][R8.64+0x70], R86 ;  /* 0x0000705608005986 */ /* 0x000fe2000c101526 */
[----:B------:R-:W-:-:S13]  /*6370*/  ISETP.GT.AND P5, PT, R3, 0x8, P1 ;  /* 0x000000080300780c */ /* 0x000fda0000fa4270 */
[----:B------:R0:W-:Y:S01]  /*6380*/  @P5 STG.E.U16 desc[UR38][R8.64+0x72], R87 ;  /* 0x0000725708005986 */ /* 0x0001e2000c101526 */
[C---:B------:R-:W-:Y:S02]  /*6390*/  ISETP.GT.AND P5, PT, R3.reuse, 0x80, P6 ;  /* 0x000000800300780c */ /* 0x040fe400037a4270 */
[----:B------:R-:W-:-:S11]  /*63a0*/  ISETP.GT.AND P6, PT, R3, 0x88, P6 ;  /* 0x000000880300780c */ /* 0x000fd600037c4270 */
[----:B------:R-:W-:Y:S01]  /*63b0*/  @P5 STG.E.U16 desc[UR38][R12.64], R24 ;  /* 0x000000180c005986 */ /* 0x000fe2000c101526 */
[----:B------:R-:W-:-:S04]  /*63c0*/  ISETP.GT.AND P5, PT, R4, 0x1, PT ;  /* 0x000000010400780c */ /* 0x000fc80003fa4270 */
[----:B------:R-:W-:-:S13]  /*63d0*/  ISETP.GT.AND P5, PT, R3, 0x80, P5 ;  /* 0x000000800300780c */ /* 0x000fda0002fa4270 */
[----:B0-----:R-:W-:Y:S02]  /*63e0*/  @P5 IMAD.MOV.U32 R8, RZ, RZ, R12 ;  /* 0x000000ffff085224 */ /* 0x001fe400078e000c */
[----:B------:R-:W-:-:S05]  /*63f0*/  @P5 IMAD.MOV.U32 R9, RZ, RZ, R13 ;  /* 0x000000ffff095224 */ /* 0x000fca00078e000d */
[----:B------:R0:W-:Y:S01]  /*6400*/  @P5 STG.E.U16 desc[UR38][R8.64+0x2], R25 ;  /* 0x0000021908005986 */ /* 0x0001e2000c101526 */
[----:B------:R-:W-:-:S03]  /*6410*/  ISETP.NE.AND P5, PT, R5, RZ, PT ;  /* 0x000000ff0500720c */ /* 0x000fc60003fa5270 */
[----:B------:R-:W-:Y:S01]  /*6420*/  @P6 STG.E.U16 desc[UR38][R14.64], R26 ;  /* 0x0000001a0e006986 */ /* 0x000fe2000c101526 */
[----:B------:R-:W-:-:S04]  /*6430*/  ISETP.GT.AND P6, PT, R4, 0x1, PT ;  /* 0x000000010400780c */ /* 0x000fc80003fc4270 */
[----:B------:R-:W-:-:S13]  /*6440*/  ISETP.GT.AND P6, PT, R3, 0x88, P6 ;  /* 0x000000880300780c */ /* 0x000fda00037c4270 */
[----:B------:R-:W-:Y:S01]  /*6450*/  @P6 STG.E.U16 desc[UR38][R20.64+0x2], R27 ;  /* 0x0000021b14006986 */ /* 0x000fe2000c101526 */
[----:B------:R-:W-:-:S04]  /*6460*/  ISETP.GT.AND P6, PT, R4, 0x8, PT ;  /* 0x000000080400780c */ /* 0x000fc80003fc4270 */
[----:B------:R-:W-:-:S13]  /*6470*/  ISETP.GT.AND P6, PT, R3, 0x80, P6 ;  /* 0x000000800300780c */ /* 0x000fda00037c4270 */
[----:B0-----:R-:W-:Y:S02]  /*6480*/  @P6 IMAD.MOV.U32 R8, RZ, RZ, R12 ;  /* 0x000000ffff086224 */ /* 0x001fe400078e000c */
[----:B------:R-:W-:-:S05]  /*6490*/  @P6 IMAD.MOV.U32 R9, RZ, RZ, R13 ;  /* 0x000000ffff096224 */ /* 0x000fca00078e000d */
[----:B------:R0:W-:Y:S01]  /*64a0*/  @P6 STG.E.U16 desc[UR38][R8.64+0x10], R28 ;  /* 0x0000101c08006986 */ /* 0x0001e2000c101526 */
[----:B------:R-:W-:-:S04]  /*64b0*/  ISETP.GT.AND P6, PT, R4, 0x9, PT ;  /* 0x000000090400780c */ /* 0x000fc80003fc4270 */
[----:B------:R-:W-:-:S13]  /*64c0*/  ISETP.GT.AND P6, PT, R3, 0x80, P6 ;  /* 0x000000800300780c */ /* 0x000fda00037c4270 */
[----:B0-----:R-:W-:Y:S02]  /*64d0*/  @P6 IMAD.MOV.U32 R8, RZ, RZ, R12 ;  /* 0x000000ffff086224 */ /* 0x001fe400078e000c */
[----:B------:R-:W-:-:S05]  /*64e0*/  @P6 IMAD.MOV.U32 R9, RZ, RZ, R13 ;  /* 0x000000ffff096224 */ /* 0x000fca00078e000d */
[----:B------:R0:W-:Y:S01]  /*64f0*/  @P6 STG.E.U16 desc[UR38][R8.64+0x12], R29 ;  /* 0x0000121d08006986 */ /* 0x0001e2000c101526 */
[----:B------:R-:W-:-:S04]  /*6500*/  ISETP.GT.AND P6, PT, R4, 0x8, PT ;  /* 0x000000080400780c */ /* 0x000fc80003fc4270 */
[----:B------:R-:W-:-:S13]  /*6510*/  ISETP.GT.AND P6, PT, R3, 0x88, P6 ;  /* 0x000000880300780c */ /* 0x000fda00037c4270 */
        /* <DEDUP_REMOVED lines=45> */
[----:B------:R-:W-:Y:S01]  /*67f0*/  @P6 STG.E.U16 desc[UR38][R8.64+0x42], R41 ;  /* 0x0000422908006986 */ /* 0x000fe2000c101526 */
[----:B------:R-:W-:-:S04]  /*6800*/  ISETP.GT.AND P6, PT, R4, 0x20, PT ;  /* 0x000000200400780c */ /* 0x000fc80003fc4270 */
[----:B------:R-:W-:-:S13]  /*6810*/  ISETP.GT.AND P6, PT, R3, 0x88, P6 ;  /* 0x000000880300780c */ /* 0x000fda00037c4270 */
[----:B------:R-:W-:Y:S01]  /*6820*/  @P6 STG.E.U16 desc[UR38][R6.64+0x40], R42 ;  /* 0x0000402a06006986 */ /* 0x000fe2000c101526 */
[----:B------:R-:W-:-:S04]  /*6830*/  ISETP.GT.AND P6, PT, R4, 0x21, PT ;  /* 0x000000210400780c */ /* 0x000fc80003fc4270 */
[----:B------:R-:W-:-:S13]  /*6840*/  ISETP.GT.AND P6, PT, R3, 0x88, P6 ;  /* 0x000000880300780c */ /* 0x000fda00037c4270 */
[----:B------:R-:W-:Y:S02]  /*6850*/  @P6 IMAD.MOV.U32 R4, RZ, RZ, R6 ;  /* 0x000000ffff046224 */ /* 0x000fe400078e0006 */
[----:B------:R-:W-:-:S05]  /*6860*/  @P6 IMAD.MOV.U32 R5, RZ, RZ, R7 ;  /* 0x000000ffff056224 */ /* 0x000fca00078e0007 */
[----:B------:R0:W-:Y:S01]  /*6870*/  @P6 STG.E.U16 desc[UR38][R4.64+0x42], R43 ;  /* 0x0000422b04006986 */ /* 0x0001e2000c101526 */
[C---:B------:R-:W-:Y:S02]  /*6880*/  ISETP.GT.AND P6, PT, R3.reuse, 0x80, P5 ;  /* 0x000000800300780c */ /* 0x040fe40002fc4270 */
[----:B------:R-:W-:-:S11]  /*6890*/  ISETP.GT.AND P5, PT, R3, 0x88, P5 ;  /* 0x000000880300780c */ /* 0x000fd60002fa4270 */
[----:B0-----:R-:W-:Y:S02]  /*68a0*/  @P6 IMAD.MOV.U32 R4, RZ, RZ, R12 ;  /* 0x000000ffff046224 */ /* 0x001fe400078e000c */
[----:B------:R-:W-:-:S05]  /*68b0*/  @P6 IMAD.MOV.U32 R5, RZ, RZ, R13 ;  /* 0x000000ffff056224 */ /* 0x000fca00078e000d */
[----:B------:R0:W-:Y:S01]  /*68c0*/  @P6 STG.E.U16 desc[UR38][R4.64+0x50], R44 ;  /* 0x0000502c04006986 */ /* 0x0001e2000c101526 */
[C---:B------:R-:W-:Y:S02]  /*68d0*/  ISETP.GT.AND P6, PT, R3.reuse, 0x80, P4 ;  /* 0x000000800300780c */ /* 0x040fe400027c4270 */
[----:B------:R-:W-:-:S11]  /*68e0*/  ISETP.GT.AND P4, PT, R3, 0x88, P4 ;  /* 0x000000880300780c */ /* 0x000fd60002784270 */
[----:B0-----:R-:W-:Y:S02]  /*68f0*/  @P6 IMAD.MOV.U32 R4, RZ, RZ, R12 ;  /* 0x000000ffff046224 */ /* 0x001fe400078e000c */
[----:B------:R-:W-:-:S05]  /*6900*/  @P6 IMAD.MOV.U32 R5, RZ, RZ, R13 ;  /* 0x000000ffff056224 */ /* 0x000fca00078e000d */
[----:B------:R0:W-:Y:S02]  /*6910*/  @P6 STG.E.U16 desc[UR38][R4.64+0x52], R45 ;  /* 0x0000522d04006986 */ /* 0x0001e4000c101526 */
[----:B0-----:R-:W-:Y:S02]  /*6920*/  @P5 IMAD.MOV.U32 R4, RZ, RZ, R6 ;  /* 0x000000ffff045224 */ /* 0x001fe400078e0006 */
[----:B------:R-:W-:-:S05]  /*6930*/  @P5 IMAD.MOV.U32 R5, RZ, RZ, R7 ;  /* 0x000000ffff055224 */ /* 0x000fca00078e0007 */
[----:B------:R0:W-:Y:S01]  /*6940*/  @P5 STG.E.U16 desc[UR38][R4.64+0x50], R46 ;  /* 0x0000502e04005986 */ /* 0x0001e2000c101526 */
[C---:B------:R-:W-:Y:S02]  /*6950*/  ISETP.GT.AND P5, PT, R3.reuse, 0x80, P3 ;  /* 0x000000800300780c */ /* 0x040fe40001fa4270 */
[----:B------:R-:W-:Y:S01]  /*6960*/  ISETP.GT.AND P3, PT, R3, 0x88, P3 ;  /* 0x000000880300780c */ /* 0x000fe20001f64270 */
        /* <DEDUP_REMOVED lines=17> */
[----:B------:R0:W-:Y:S02]  /*6a80*/  @P3 STG.E.U16 desc[UR38][R4.64+0x60], R50 ;  /* 0x0000603204003986 */ /* 0x0001e4000c101526 */
[----:B0-----:R-:W-:Y:S02]  /*6a90*/  @P0 IMAD.MOV.U32 R4, RZ, RZ, R6 ;  /* 0x000000ffff040224 */ /* 0x001fe400078e0006 */
[----:B------:R-:W-:-:S05]  /*6aa0*/  @P0 IMAD.MOV.U32 R5, RZ, RZ, R7 ;  /* 0x000000ffff050224 */ /* 0x000fca00078e0007 */
[----:B------:R0:W-:Y:S02]  /*6ab0*/  @P0 STG.E.U16 desc[UR38][R4.64+0x62], R51 ;  /* 0x0000623304000986 */ /* 0x0001e4000c101526 */
[----:B0-----:R-:W-:Y:S02]  /*6ac0*/  @P5 IMAD.MOV.U32 R4, RZ, RZ, R12 ;  /* 0x000000ffff045224 */ /* 0x001fe400078e000c */
[----:B------:R-:W-:-:S05]  /*6ad0*/  @P5 IMAD.MOV.U32 R5, RZ, RZ, R13 ;  /* 0x000000ffff055224 */ /* 0x000fca00078e000d */
[----:B------:R0:W-:Y:S04]  /*6ae0*/  @P5 STG.E.U16 desc[UR38][R4.64+0x70], R52 ;  /* 0x0000703404005986 */ /* 0x0001e8000c101526 */
[----:B------:R1:W-:Y:S01]  /*6af0*/  @P4 STG.E.U16 desc[UR38][R12.64+0x72], R53 ;  /* 0x000072350c004986 */ /* 0x0003e2000c101526 */
[----:B0-----:R-:W-:Y:S02]  /*6b00*/  @P2 IMAD.MOV.U32 R4, RZ, RZ, R6 ;  /* 0x000000ffff042224 */ /* 0x001fe400078e0006 */
[----:B------:R-:W-:-:S05]  /*6b10*/  @P2 IMAD.MOV.U32 R5, RZ, RZ, R7 ;  /* 0x000000ffff052224 */ /* 0x000fca00078e0007 */
[----:B------:R1:W-:Y:S04]  /*6b20*/  @P2 STG.E.U16 desc[UR38][R4.64+0x70], R54 ;  /* 0x0000703604002986 */ /* 0x0003e8000c101526 */
[----:B------:R1:W-:Y:S02]  /*6b30*/  @P1 STG.E.U16 desc[UR38][R6.64+0x72], R55 ;  /* 0x0000723706001986 */ /* 0x0003e4000c101526 */
.L_x_153:
[----:B------:R-:W-:Y:S05]  /*6b40*/  BSYNC B0 ;  /* 0x0000000000007941 */ /* 0x000fea0003800000 */
.L_x_29:
[----:B------:R-:W-:Y:S01]  /*6b50*/  IADD3 R16, P0, R16, UR36, RZ ;  /* 0x0000002410107c10 */ /* 0x000fe2000ff1e0ff */
[----:B------:R-:W-:Y:S01]  /*6b60*/  ULDC.64 UR4, c[0x0][0x650] ;  /* 0x0001940000047ab9 */ /* 0x000fe20000000a00 */
[----:B------:R-:W-:Y:S01]  /*6b70*/  PRMT R3, RZ, 0x7610, R3 ;  /* 0x00007610ff037816 */ /* 0x000fe20000000003 */
[----:B------:R-:W-:Y:S01]  /*6b80*/  IMAD.MOV.U32 R100, RZ, RZ, -0x1 ;  /* 0xffffffffff647424 */ /* 0x000fe200078e00ff */
[----:B------:R-:W-:Y:S01]  /*6b90*/  IADD3.X R17, R17, UR42, RZ, P0, !PT ;  /* 0x0000002a11117c10 */ /* 0x000fe200087fe4ff */
[----:B------:R-:W-:Y:S01]  /*6ba0*/  IMAD.MOV.U32 R19, RZ, RZ, -0x1 ;  /* 0xffffffffff137424 */ /* 0x000fe200078e00ff */
[----:B------:R-:W-:-:S04]  /*6bb0*/  ISETP.GE.U32.AND P0, PT, R16, UR4, PT ;  /* 0x0000000410007c0c */ /* 0x000fc8000bf06070 */
[----:B------:R-:W-:-:S13]  /*6bc0*/  ISETP.GE.U32.AND.EX P0, PT, R17, UR5, PT, P0 ;  /* 0x0000000511007c0c */ /* 0x000fda000bf06100 */
[----:B------:R-:W-:Y:S05]  /*6bd0*/  @P0 BRA `(.L_x_154) ;  /* 0x0000000400500947 */ /* 0x000fea0003800000 */
[----:B0-----:R-:W0:Y:S01]  /*6be0*/  LDC.64 R10, c[0x0][0x628] ;  /* 0x00018a00ff0a7b82 */ /* 0x001e220000000a00 */
[----:B-1----:R-:W1:Y:S01]  /*6bf0*/  S2R R12, SR_CTAID.X ;  /* 0x00000000000c7919 */ /* 0x002e620000002500 */
[----:B----4-:R-:W-:Y:S02]  /*6c00*/  IMAD.MOV.U32 R8, RZ, RZ, R16 ;  /* 0x000000ffff087224 */ /* 0x010fe400078e0010 */
[----:B------:R-:W-:Y:S01]  /*6c10*/  IMAD.MOV.U32 R9, RZ, RZ, R17 ;  /* 0x000000ffff097224 */ /* 0x000fe200078e0011 */
[----:B------:R-:W4:Y:S03]  /*6c20*/  S2R R20, SR_CTAID.Y ;  /* 0x0000000000147919 */ /* 0x000f260000002600 */
[----:B------:R-:W1:Y:S08]  /*6c30*/  LDC R0, c[0x0][0x630] ;  /* 0x00018c00ff007b82 */ /* 0x000e700000000800 */
[----:B------:R-:W1:Y:S01]  /*6c40*/  LDC.64 R14, c[0x0][0x620] ;  /* 0x00018800ff0e7b82 */ /* 0x000e620000000a00 */
[----:B0-----:R-:W-:-:S04]  /*6c50*/  ISETP.NE.U32.AND P0, PT, R10, RZ, PT ;  /* 0x000000ff0a00720c */ /* 0x001fc80003f05070 */
[----:B------:R-:W-:-:S13]  /*6c60*/  ISETP.NE.AND.EX P0, PT, R11, RZ, PT, P0 ;  /* 0x000000ff0b00720c */ /* 0x000fda0003f05300 */
[----:B-1--4-:R-:W-:Y:S05]  /*6c70*/  @!P0 BRA `(.L_x_155) ;  /* 0x0000000000288947 */ /* 0x012fea0003800000 */
        /* <DEDUP_REMOVED lines=10> */
.L_x_155:
[-CC-:B------:R-:W-:Y:S01]  /*6d20*/  SHF.R.U64 R19, R8, R0.reuse, R9.reuse ;  /* 0x0000000008137219 */ /* 0x180fe20000001209 */
[----:B------:R-:W0:Y:S01]  /*6d30*/  LDC.64 R26, c[0x0][0x640] ;  /* 0x00019000ff1a7b82 */ /* 0x000e220000000a00 */
[----:B------:R-:W-:Y:S01]  /*6d40*/  SHF.R.U32.HI R0, RZ, R0, R9 ;  /* 0x00000000ff007219 */ /* 0x000fe20000011609 */
[----:B------:R-:W-:Y:S01]  /*6d50*/  ULDC UR4, c[0x0][0x150] ;  /* 0x0000540000047ab9 */ /* 0x000fe20000000800 */
[----:B------:R-:W-:Y:S02]  /*6d60*/  IADD3 R3, P0, RZ, -R19, RZ ;  /* 0x80000013ff037210 */ /* 0x000fe40007f1e0ff */
[----:B------:R-:W-:-:S03]  /*6d70*/  I2FP.F32.U32 R7, R12 ;  /* 0x0000000c00077245 */ /* 0x000fc60000201000 */
[----:B------:R-:W1:Y:S01]  /*6d80*/  LDC R6, c[0x0][0x618] ;  /* 0x00018600ff067b82 */ /* 0x000e620000000800 */
[----:B------:R-:W-:Y:S02]  /*6d90*/  IMAD.X R5, RZ, RZ, ~R0, P0 ;  /* 0x000000ffff057224 */ /* 0x000fe400000e0e00 */
[----:B------:R-:W-:Y:S01]  /*6da0*/  FMUL R7, R7, UR4 ;  /* 0x0000000407077c20 */ /* 0x000fe20008400000 */
[----:B------:R-:W-:Y:S01]  /*6db0*/  ULDC UR4, c[0x0][0x154] ;  /* 0x0000550000047ab9 */ /* 0x000fe20000000800 */
[-C--:B------:R-:W-:Y:S02]  /*6dc0*/  IMAD R0, R5, R14.reuse, RZ ;  /* 0x0000000e05007224 */ /* 0x080fe400078e02ff */
[C---:B------:R-:W-:Y:S01]  /*6dd0*/  IMAD.WIDE.U32 R4, R3.reuse, R14, R16 ;  /* 0x0000000e03047225 */ /* 0x040fe200078e0010 */
[----:B------:R-:W4:Y:S01]  /*6de0*/  LDC R8, c[0x0][0x608] ;  /* 0x00018200ff087b82 */ /* 0x000f220000000800 */
[----:B------:R-:W2:Y:S02]  /*6df0*/  F2I.U32.TRUNC.NTZ R7, R7 ;  /* 0x0000000700077305 */ /* 0x000ea4000020f000 */
[----:B------:R-:W-:Y:S01]  /*6e00*/  IMAD R3, R3, R15, R0 ;  /* 0x0000000f03037224 */ /* 0x000fe200078e0200 */
[----:B------:R-:W-:-:S03]  /*6e10*/  I2FP.F32.U32 R0, R20 ;  /* 0x0000001400007245 */ /* 0x000fc60000201000 */
[----:B------:R-:W-:Y:S01]  /*6e20*/  IMAD.IADD R3, R5, 0x1, R3 ;  /* 0x0000000105037824 */ /* 0x000fe200078e0203 */
[----:B------:R-:W3:Y:S01]  /*6e30*/  LDC R11, c[0x0][0x658] ;  /* 0x00019600ff0b7b82 */ /* 0x000ee20000000800 */
[----:B0-----:R-:W-:-:S04]  /*6e40*/  ISETP.NE.U32.AND P0, PT, R26, RZ, PT ;  /* 0x000000ff1a00720c */ /* 0x001fc80003f05070 */
[----:B------:R-:W-:-:S03]  /*6e50*/  ISETP.NE.AND.EX P0, PT, R27, RZ, PT, P0 ;  /* 0x000000ff1b00720c */ /* 0x000fc60003f05300 */
[----:B------:R-:W0:Y:S01]  /*6e60*/  LDC R9, c[0x0][0x144] ;  /* 0x00005100ff097b82 */ /* 0x000e220000000800 */
[-C--:B-1----:R-:W-:Y:S01]  /*6e70*/  SHF.R.U64 R10, R4, R6.reuse, R3 ;  /* 0x00000006040a7219 */ /* 0x082fe20000001203 */
[----:B--2---:R-:W-:Y:S01]  /*6e80*/  IMAD.MOV R7, RZ, RZ, -R7 ;  /* 0x000000ffff077224 */ /* 0x004fe200078e0a07 */
[----:B------:R-:W-:Y:S01]  /*6e90*/  SHF.R.U32.HI R3, RZ, R6, R3 ;  /* 0x00000006ff037219 */ /* 0x000fe20000011603 */
[----:B------:R-:W-:-:S04]  /*6ea0*/  FMUL R6, R0, UR4 ;  /* 0x0000000400067c20 */ /* 0x000fc80008400000 */
[----:B------:R-:W1:Y:S01]  /*6eb0*/  LDC R21, c[0x0][0x148] ;  /* 0x00005200ff157b82 */ /* 0x000e620000000800 */
[----:B------:R2:W0:Y:S01]  /*6ec0*/  F2I.U32.TRUNC.NTZ R14, R6 ;  /* 0x00000006000e7305 */ /* 0x000422000020f000 */
[-CC-:B----4-:R-:W-:Y:S02]  /*6ed0*/  SHF.R.U64 R13, R10, R8.reuse, R3.reuse ;  /* 0x000000080a0d7219 */ /* 0x190fe40000001203 */
[----:B------:R-:W-:-:S04]  /*6ee0*/  SHF.R.U32.HI R0, RZ, R8, R3 ;  /* 0x00000008ff007219 */ /* 0x000fc80000011603 */
[----:B------:R-:W4:Y:S01]  /*6ef0*/  LDC R24, c[0x0][0x600] ;  /* 0x00018000ff187b82 */ /* 0x000f220000000800 */
[-CC-:B---3--:R-:W-:Y:S02]  /*6f00*/  SHF.R.U64 R15, R13, R11.reuse, R0.reuse ;  /* 0x0000000b0d0f7219 */ /* 0x188fe40000001200 */
[----:B------:R-:W-:-:S03]  /*6f10*/  SHF.R.U32.HI R5, RZ, R11, R0 ;  /* 0x0000000bff057219 */ /* 0x000fc60000011600 */
[----:B------:R-:W-:Y:S02]  /*6f20*/  IMAD.MOV.U32 R4, RZ, RZ, R15 ;  /* 0x000000ffff047224 */ /* 0x000fe400078e000f */
[----:B------:R-:W3:Y:S01]  /*6f30*/  LDC R28, c[0x0][0x648] ;  /* 0x00019200ff1c7b82 */ /* 0x000ee20000000800 */
[----:B0-----:R-:W-:-:S07]  /*6f40*/  IMAD R25, R9, R7, R12 ;  /* 0x0000000709197224 */ /* 0x001fce00078e020c */
[----:B------:R-:W0:Y:S08]  /*6f50*/  LDC R29, c[0x0][0x638] ;  /* 0x00018e00ff1d7b82 */ /* 0x000e300000000800 */
[----:B------:R-:W0:Y:S01]  /*6f60*/  LDC R30, c[0x0][0x610] ;  /* 0x00018400ff1e7b82 */ /* 0x000e220000000800 */
[----:B-12-4-:R-:W-:Y:S05]  /*6f70*/  @!P0 BRA `(.L_x_156) ;  /* 0x0000000000288947 */ /* 0x016fea0003800000 */
        /* <DEDUP_REMOVED lines=10> */
.L_x_156:
[----:B------:R-:W-:Y:S01]  /*7020*/  ISETP.NE.AND P0, PT, R2, 0x1, PT ;  /* 0x000000010200780c */ /* 0x000fe20003f05270 */
[----:B------:R-:W-:Y:S01]  /*7030*/  IMAD.MOV R14, RZ, RZ, -R14 ;  /* 0x000000ffff0e7224 */ /* 0x000fe200078e0a0e */
[----:B---3--:R-:W-:Y:S01]  /*7040*/  SHF.R.U64 R3, R4, R28, R5 ;  /* 0x0000001c04037219 */ /* 0x008fe20000001205 */
[----:B------:R-:W-:Y:S01]  /*7050*/  VIADD R5, R24, 0xffffffff ;  /* 0xffffffff18057836 */ /* 0x000fe20000000000 */
[----:B------:R-:W-:-:S03]  /*7060*/  LOP3.LUT R0, R13, R98, RZ, 0xc0, !PT ;  /* 0x000000620d007212 */ /* 0x000fc600078ec0ff */
[----:B------:R-:W-:Y:S01]  /*7070*/  IMAD.MOV R4, RZ, RZ, -R3 ;  /* 0x000000ffff047224 */ /* 0x000fe200078e0a03 */
[----:B------:R-:W-:Y:S01]  /*7080*/  LOP3.LUT R10, R10, R5, RZ, 0xc0, !PT ;  /* 0x000000050a0a7212 */ /* 0x000fe200078ec0ff */
[----:B------:R-:W-:Y:S02]  /*7090*/  IMAD R0, R91, R3, R0 ;  /* 0x000000035b007224 */ /* 0x000fe400078e0200 */
[----:B0-----:R-:W-:Y:S02]  /*70a0*/  IMAD R3, R4, R29, R15 ;  /* 0x0000001d04037224 */ /* 0x001fe400078e020f */
[----:B------:R-:W-:Y:S02]  /*70b0*/  @P0 IMAD R25, R21, R14, R20 ;  /* 0x0000000e15190224 */ /* 0x000fe400078e0214 */
[----:B------:R-:W-:Y:S02]  /*70c0*/  IMAD R5, R3, R24, R10 ;  /* 0x0000001803057224 */ /* 0x000fe400078e020a */
[----:B------:R-:W-:-:S02]  /*70d0*/  IMAD R0, R0, R30, R25 ;  /* 0x0000001e00007224 */ /* 0x000fc400078e0219 */
[----:B------:R-:W-:-:S03]  /*70e0*/  IMAD.MOV.U32 R4, RZ, RZ, 0x1 ;  /* 0x00000001ff047424 */ /* 0x000fc600078e00ff */
[----:B------:R-:W-:Y:S02]  /*70f0*/  SEL R100, R5, R0, !P0 ;  /* 0x0000000005647207 */ /* 0x000fe40004000000 */
[----:B------:R-:W-:Y:S02]  /*7100*/  PRMT R3, R4, 0x7610, R3 ;  /* 0x0000761004037816 */ /* 0x000fe40000000003 */
[----:B------:R-:W-:-:S07]  /*7110*/  SEL R0, R0, R5, !P0 ;  /* 0x0000000500007207 */ /* 0x000fce0004000000 */
.L_x_154:
[----:B------:R-:W-:Y:S01]  /*7120*/  LOP3.LUT P0, RZ, R3, 0xff, RZ, 0xc0, !PT ;  /* 0x000000ff03ff7812 */ /* 0x000fe2000780c0ff */
[----:B------:R-:W-:-:S12]  /*7130*/  IMAD.MOV.U32 R107, RZ, RZ, R0 ;  /* 0x000000ffff6b7224 */ /* 0x000fd800078e0000 */
[----:B------:R-:W-:Y:S05]  /*7140*/  @P0 BRA `(.L_x_157) ;  /* 0xffffffa000680947 */ /* 0x000fea000383ffff */
[----:B------:R-:W-:Y:S05]  /*7150*/  EXIT ;  /* 0x000000000000794d */ /* 0x000fea0003800000 */
.L_x_4:
        /* <DEDUP_REMOVED lines=26> */
.L_x_159:
[--C-:B------:R-:W-:Y:S01]  /*7300*/  SHF.R.U64 R14, R12, R20, R13.reuse ;  /* 0x000000140c0e7219 */ /* 0x100fe2000000120d */
[----:B------:R-:W0:Y:S01]  /*7310*/  LDC R24, c[0x0][0x618] ;  /* 0x00018600ff187b82 */ /* 0x000e220000000800 */
[----:B------:R-:W-:Y:S01]  /*7320*/  I2FP.F32.U32 R8, R6 ;  /* 0x0000000600087245 */ /* 0x000fe20000201000 */
[----:B------:R-:W-:Y:S01]  /*7330*/  ULDC UR4, c[0x0][0x150] ;  /* 0x0000540000047ab9 */ /* 0x000fe20000000800 */
[----:B------:R-:W-:Y:S02]  /*7340*/  SHF.R.U32.HI R7, RZ, R20, R13 ;  /* 0x00000014ff077219 */ /* 0x000fe4000001160d */
[----:B------:R-:W-:Y:S01]  /*7350*/  IADD3 R11, P0, RZ, -R14, RZ ;  /* 0x8000000eff0b7210 */ /* 0x000fe20007f1e0ff */
[----:B------:R-:W-:Y:S01]  /*7360*/  FMUL R13, R8, UR4 ;  /* 0x00000004080d7c20 */ /* 0x000fe20008400000 */
[----:B------:R-:W-:Y:S01]  /*7370*/  ULDC UR4, c[0x0][0x154] ;  /* 0x0000550000047ab9 */ /* 0x000fe20000000800 */
[----:B------:R-:W1:Y:S02]  /*7380*/  LDC.64 R26, c[0x0][0x640] ;  /* 0x00019000ff1a7b82 */ /* 0x000e640000000a00 */
[----:B------:R-:W-:-:S02]  /*7390*/  IMAD.X R7, RZ, RZ, ~R7, P0 ;  /* 0x000000ffff077224 */ /* 0x000fc400000e0e07 */
[----:B------:R-:W2:Y:S01]  /*73a0*/  F2I.U32.TRUNC.NTZ R13, R13 ;  /* 0x0000000d000d7305 */ /* 0x000ea2000020f000 */
[----:B------:R-:W-:-:S03]  /*73b0*/  IMAD.WIDE.U32 R8, R11, R22, R16 ;  /* 0x000000160b087225 */ /* 0x000fc600078e0010 */
[----:B------:R-:W3:Y:S01]  /*73c0*/  LDC R15, c[0x0][0x144] ;  /* 0x00005100ff0f7b82 */ /* 0x000ee20000000800 */
[----:B------:R-:W-:-:S04]  /*73d0*/  IMAD R10, R7, R22, RZ ;  /* 0x00000016070a7224 */ /* 0x000fc800078e02ff */
[----:B------:R-:W-:Y:S02]  /*73e0*/  IMAD R7, R11, R23, R10 ;  /* 0x000000170b077224 */ /* 0x000fe400078e020a */
[----:B------:R-:W-:Y:S01]  /*73f0*/  IMAD.MOV.U32 R10, RZ, RZ, -0x1 ;  /* 0xffffffffff0a7424 */ /* 0x000fe200078e00ff */
[----:B------:R-:W4:Y:S01]  /*7400*/  LDC R20, c[0x0][0x608] ;  /* 0x00018200ff147b82 */ /* 0x000f220000000800 */
[----:B------:R-:W-:Y:S01]  /*7410*/  IMAD.IADD R7, R9, 0x1, R7 ;  /* 0x0000000109077824 */ /* 0x000fe200078e0207 */
[----:B------:R-:W-:-:S04]  /*7420*/  I2FP.F32.U32 R9, R5 ;  /* 0x0000000500097245 */ /* 0x000fc80000201000 */
[-C--:B0-----:R-:W-:Y:S01]  /*7430*/  SHF.R.U64 R12, R8, R24.reuse, R7 ;  /* 0x00000018080c7219 */ /* 0x081fe20000001207 */
[----:B--2---:R-:W-:Y:S01]  /*7440*/  IMAD.MOV R8, RZ, RZ, -R13 ;  /* 0x000000ffff087224 */ /* 0x004fe200078e0a0d */
[----:B------:R-:W0:Y:S01]  /*7450*/  LDC R11, c[0x0][0x658] ;  /* 0x00019600ff0b7b82 */ /* 0x000e220000000800 */
[----:B-1----:R-:W-:Y:S01]  /*7460*/  ISETP.NE.U32.AND P0, PT, R26, RZ, PT ;  /* 0x000000ff1a00720c */ /* 0x002fe20003f05070 */
[----:B------:R-:W-:Y:S01]  /*7470*/  FMUL R9, R9, UR4 ;  /* 0x0000000409097c20 */ /* 0x000fe20008400000 */
[----:B------:R-:W-:Y:S02]  /*7480*/  SHF.R.U32.HI R7, RZ, R24, R7 ;  /* 0x00000018ff077219 */ /* 0x000fe40000011607 */
[----:B------:R-:W-:-:S03]  /*7490*/  ISETP.NE.AND.EX P0, PT, R27, RZ, PT, P0 ;  /* 0x000000ff1b00720c */ /* 0x000fc60003f05300 */
[----:B------:R-:W1:Y:S01]  /*74a0*/  LDC R22, c[0x0][0x148] ;  /* 0x00005200ff167b82 */ /* 0x000e620000000800 */
[----:B---3--:R-:W-:Y:S02]  /*74b0*/  IMAD R23, R15, R8, R6 ;  /* 0x000000080f177224 */ /* 0x008fe400078e0206 */
[----:B------:R-:W-:-:S05]  /*74c0*/  IMAD.MOV.U32 R8, RZ, RZ, 0x1 ;  /* 0x00000001ff087424 */ /* 0x000fca00078e00ff */
[----:B------:R-:W2:Y:S01]  /*74d0*/  LDC R21, c[0x0][0x600] ;  /* 0x00018000ff157b82 */ /* 0x000ea20000000800 */
[-CC-:B----4-:R-:W-:Y:S02]  /*74e0*/  SHF.R.U64 R15, R12, R20.reuse, R7.reuse ;  /* 0x000000140c0f7219 */ /* 0x190fe40000001207 */
[----:B------:R-:W-:Y:S02]  /*74f0*/  SHF.R.U32.HI R6, RZ, R20, R7 ;  /* 0x00000014ff067219 */ /* 0x000fe40000011607 */
[----:B------:R3:W4:Y:S03]  /*7500*/  F2I.U32.TRUNC.NTZ R20, R9 ;  /* 0x0000000900147305 */ /* 0x000726000020f000 */
[----:B------:R-:W1:Y:S01]  /*7510*/  LDC R25, c[0x0][0x648] ;  /* 0x00019200ff197b82 */ /* 0x000e620000000800 */
[-C--:B0-----:R-:W-:Y:S02]  /*7520*/  SHF.R.U64 R19, R15, R11.reuse, R6 ;  /* 0x0000000b0f137219 */ /* 0x081fe40000001206 */
[----:B------:R-:W-:-:S02]  /*7530*/  SHF.L.U32 R10, R10, R11, RZ ;  /* 0x0000000b0a0a7219 */ /* 0x000fc400000006ff */
[-C--:B------:R-:W-:Y:S01]  /*7540*/  SHF.R.U32.HI R7, RZ, R11.reuse, R6 ;  /* 0x0000000bff077219 */ /* 0x080fe20000011606 */
[----:B------:R-:W-:Y:S01]  /*7550*/  IMAD.MOV.U32 R6, RZ, RZ, R19 ;  /* 0x000000ffff067224 */ /* 0x000fe200078e0013 */
[----:B------:R-:W-:Y:S01]  /*7560*/  SHF.L.U32 R24, R8, R11, RZ ;  /* 0x0000000b08187219 */ /* 0x000fe200000006ff */
[----:B------:R-:W0:Y:S01]  /*7570*/  LDC R28, c[0x0][0x638] ;  /* 0x00018e00ff1c7b82 */ /* 0x000e220000000800 */
[----:B------:R-:W-:-:S07]  /*7580*/  LOP3.LUT R30, RZ, R10, RZ, 0x33, !PT ;  /* 0x0000000aff1e7212 */ /* 0x000fce00078e33ff */
[----:B------:R-:W0:Y:S01]  /*7590*/  LDC R29, c[0x0][0x610] ;  /* 0x00018400ff1d7b82 */ /* 0x000e220000000800 */
[----:B---34-:R-:W-:Y:S05]  /*75a0*/  @!P0 BRA `(.L_x_160) ;  /* 0x0000000000288947 */ /* 0x018fea0003800000 */
[----:B------:R-:W3:Y:S02]  /*75b0*/  LDC R6, c[0x0][0x64c] ;  /* 0x00019300ff067b82 */ /* 0x000ee40000000800 */
[----:B---3--:R-:W-:-:S05]  /*75c0*/  IADD3 R11, P0, R19, R6, RZ ;  /* 0x00000006130b7210 */ /* 0x008fca0007f1e0ff */
        /* <DEDUP_REMOVED lines=8> */
.L_x_160:
[----:B------:R-:W-:Y:S01]  /*7650*/  ISETP.NE.AND P0, PT, R2, 0x1, PT ;  /* 0x000000010200780c */ /* 0x000fe20003f05270 */
[----:B--2---:R-:W-:Y:S01]  /*7660*/  VIADD R9, R21, 0xffffffff ;  /* 0xffffffff15097836 */ /* 0x004fe20000000000 */
[----:B-1----:R-:W-:Y:S01]  /*7670*/  SHF.R.U64 R7, R6, R25, R7 ;  /* 0x0000001906077219 */ /* 0x002fe20000001207 */
[----:B------:R-:W-:Y:S01]  /*7680*/  IMAD.MOV R20, RZ, RZ, -R20 ;  /* 0x000000ffff147224 */ /* 0x000fe200078e0a14 */
[----:B------:R-:W-:Y:S02]  /*7690*/  LOP3.LUT R6, R15, R30, RZ, 0xc0, !PT ;  /* 0x0000001e0f067212 */ /* 0x000fe400078ec0ff */
[----:B------:R-:W-:Y:S01]  /*76a0*/  LOP3.LUT R12, R12, R9, RZ, 0xc0, !PT ;  /* 0x000000090c0c7212 */ /* 0x000fe200078ec0ff */
[----:B------:R-:W-:Y:S02]  /*76b0*/  IMAD.MOV R8, RZ, RZ, -R7 ;  /* 0x000000ffff087224 */ /* 0x000fe400078e0a07 */
[----:B------:R-:W-:Y:S02]  /*76c0*/  IMAD R6, R24, R7, R6 ;  /* 0x0000000718067224 */ /* 0x000fe400078e0206 */
[----:B------:R-:W-:-:S02]  /*76d0*/  IMAD.MOV.U32 R9, RZ, RZ, 0x1 ;  /* 0x00000001ff097424 */ /* 0x000fc400078e00ff */
[----:B------:R-:W-:Y:S02]  /*76e0*/  @P0 IMAD R23, R22, R20, R5 ;  /* 0x0000001416170224 */ /* 0x000fe400078e0205 */
[----:B0-----:R-:W-:Y:S02]  /*76f0*/  IMAD R5, R8, R28, R19 ;  /* 0x0000001c08057224 */ /* 0x001fe400078e0213 */
[----:B------:R-:W-:Y:S02]  /*7700*/  IMAD R19, R6, R29, R23 ;  /* 0x0000001d06137224 */ /* 0x000fe400078e0217 */
[----:B------:R-:W-:Y:S02]  /*7710*/  IMAD R6, R5, R21, R12 ;  /* 0x0000001505067224 */ /* 0x000fe400078e020c */
[----:B------:R-:W-:-:S03]  /*7720*/  IMAD.MOV.U32 R8, RZ, RZ, R14 ;  /* 0x000000ffff087224 */ /* 0x000fc600078e000e */
[----:B------:R-:W-:Y:S02]  /*7730*/  SEL R20, R6, R19, !P0 ;  /* 0x0000001306147207 */ /* 0x000fe40004000000 */
[----:B------:R-:W-:-:S07]  /*7740*/  SEL R19, R19, R6, !P0 ;  /* 0x0000000613137207 */ /* 0x000fce0004000000 */
.L_x_158:
[----:B------:R-:W-:-:S08]  /*7750*/  NOP ;  /* 0x0000000000007918 */ /* 0x000fd00000000000 */
[----:B------:R-:W0:-:S00]  /*7760*/  USETMAXREG.DEALLOC.CTAPOOL 0x28 ;  /* 0x00000028000079c8 */ /* 0x000e0000080e0500 */
[----:B0-----:R-:W-:-:S13]  /*7770*/  ISETP.NE.AND P0, PT, R0, RZ, PT ;  /* 0x000000ff0000720c */ /* 0x001fda0003f05270 */
[----:B------:R-:W-:Y:S05]  /*7780*/  @P0 EXIT ;  /* 0x000000000000094d */ /* 0x000fea0003800000 */
[----:B------:R-:W-:Y:S01]  /*7790*/  LOP3.LUT P0, RZ, R9, 0xff, RZ, 0xc0, !PT ;  /* 0x000000ff09ff7812 */ /* 0x000fe2000780c0ff */
[----:B------:R-:W-:Y:S02]  /*77a0*/  IMAD.MOV.U32 R0, RZ, RZ, 0x1 ;  /* 0x00000001ff007424 */ /* 0x000fe400078e00ff */
[----:B------:R-:W-:-:S10]  /*77b0*/  IMAD.MOV.U32 R12, RZ, RZ, RZ ;  /* 0x000000ffff0c7224 */ /* 0x000fd400078e00ff */
[----:B------:R-:W-:Y:S05]  /*77c0*/  @!P0 BRA `(.L_x_161) ;  /* 0x0000000c005c8947 */ /* 0x000fea0003800000 */
[----:B------:R-:W0:Y:S01]  /*77d0*/  LDC R0, c[0x0][0x28c] ;  /* 0x0000a300ff007b82 */ /* 0x000e220000000800 */
[----:B------:R-:W-:Y:S01]  /*77e0*/  LOP3.LUT P0, RZ, R3, 0x1f, RZ, 0xc0, !PT ;  /* 0x0000001f03ff7812 */ /* 0x000fe2000780c0ff */
[----:B------:R-:W-:Y:S01]  /*77f0*/  ULDC UR5, c[0x0][0x658] ;  /* 0x0001960000057ab9 */ /* 0x000fe20000000800 */
[----:B------:R-:W-:Y:S01]  /*7800*/  UMOV UR6, 0xffffffff ;  /* 0xffffffff00067882 */ /* 0x000fe20000000000 */
[----:B------:R-:W-:Y:S01]  /*7810*/  BSSY B0, `(.L_x_161) ;  /* 0x00000d2000007945 */ /* 0x000fe20003800000 */
[----:B------:R-:W-:Y:S01]  /*7820*/  USHF.L.U32 UR6, UR6, UR5, URZ ;  /* 0x0000000506067299 */ /* 0x000fe2000800063f */
[C---:B------:R-:W-:Y:S01]  /*7830*/  ISETP.NE.AND P2, PT, R4.reuse, RZ, PT ;  /* 0x000000ff0400720c */ /* 0x040fe20003f45270 */
[----:B------:R-:W-:Y:S01]  /*7840*/  IMAD.MOV.U32 R13, RZ, RZ, 0x1 ;  /* 0x00000001ff0d7424 */ /* 0x000fe200078e00ff */
[----:B------:R-:W-:Y:S01]  /*7850*/  ISETP.NE.OR P0, PT, R4, RZ, !P0 ;  /* 0x000000ff0400720c */ /* 0x000fe20004705670 */
[----:B------:R-:W-:Y:S01]  /*7860*/  IMAD.MOV.U32 R12, RZ, RZ, RZ ;  /* 0x000000ffff0c7224 */ /* 0x000fe200078e00ff */
[----:B------:R-:W-:Y:S01]  /*7870*/  LOP3.LUT R11, R18, 0x2, RZ, 0xfc, !PT ;  /* 0x00000002120b7812 */ /* 0x000fe200078efcff */
[----:B------:R-:W-:Y:S01]  /*7880*/  ULDC UR4, c[0x0][0x600] ;  /* 0x0001800000047ab9 */ /* 0x000fe20000000800 */
[----:B------:R-:W-:Y:S01]  /*7890*/  UMOV UR7, 0x1 ;  /* 0x0000000100077882 */ /* 0x000fe20000000000 */
[----:B------:R-:W-:-:S02]  /*78a0*/  UIADD3 UR19, UR4, -0x1, URZ ;  /* 0xffffffff04137890 */ /* 0x000fc4000fffe03f */
[----:B------:R-:W-:Y:S02]  /*78b0*/  USHF.L.U32 UR21, UR7, UR5, URZ ;  /* 0x0000000507157299 */ /* 0x000fe4000800063f */
[----:B------:R-:W-:Y:S01]  /*78c0*/  ULOP3.LUT UR20, URZ, UR6, URZ, 0x33, !UPT ;  /* 0x000000063f147292 */ /* 0x000fe2000f8e333f */
[----:B------:R-:W-:Y:S01]  /*78d0*/  ULDC.64 UR26, c[0x0][0x198] ;  /* 0x00006600001a7ab9 */ /* 0x000fe20000000a00 */
[----:B0-----:R-:W-:-:S05]  /*78e0*/  VIADD R0, R0, 0x1f ;  /* 0x0000001f00007836 */ /* 0x001fca0000000000 */
[----:B------:R-:W-:-:S04]  /*78f0*/  SHF.R.S32.HI R3, RZ, 0x1f, R0 ;  /* 0x0000001fff037819 */ /* 0x000fc80000011400 */
[----:B------:R-:W-:Y:S01]  /*7900*/  LEA.HI R3, R3, R0, RZ, 0x5 ;  /* 0x0000000003037211 */ /* 0x000fe200078f28ff */
[----:B------:R-:W-:-:S03]  /*7910*/  IMAD.MOV.U32 R0, RZ, RZ, 0x1 ;  /* 0x00000001ff007424 */ /* 0x000fc600078e00ff */
[----:B------:R-:W-:-:S05]  /*7920*/  SHF.R.S32.HI R3, RZ, 0x5, R3 ;  /* 0x00000005ff037819 */ /* 0x000fca0000011403 */
[----:B------:R-:W-:-:S07]  /*7930*/  VIADD R10, R3, 0x1 ;  /* 0x00000001030a7836 */ /* 0x000fce0000000000 */
.L_x_173:
[----:B------:R-:W-:-:S03]  /*7940*/  UMOV UR4, 0xffffffff ;  /* 0xffffffff00047882 */ /* 0x000fc60000000000 */
[----:B------:R-:W-:Y:S05]  /*7950*/  BRA.DIV UR4, `(.L_x_162) ;  /* 0x0000001204e07947 */ /* 0x000fea000b800000 */
[----:B------:R-:W-:-:S13]  /*7960*/  ELECT P6, URZ, PT ;  /* 0x00000000003f782f */ /* 0x000fda00038c0000 */
.L_x_191:
[----:B------:R-:W-:Y:S04]  /*7970*/  BSSY B1, `(.L_x_163) ;  /* 0x000004a000017945 */ /* 0x000fe80003800000 */
[----:B------:R-:W-:Y:S05]  /*7980*/  @!P6 BRA `(.L_x_164) ;  /* 0x000000040020e947 */ /* 0x000fea0003800000 */
[----:B------:R-:W0:Y:S02]  /*7990*/  LDC R4, c[0x0][0x28c] ;  /* 0x0000a300ff047b82 */ /* 0x000e240000000800 */
[----:B0-----:R-:W-:-:S13]  /*79a0*/  ISETP.GE.AND P1, PT, R4, 0x1, PT ;  /* 0x000000010400780c */ /* 0x001fda0003f26270 */
[----:B------:R-:W-:Y:S05]  /*79b0*/  @!P1 BRA `(.L_x_164) ;  /* 0x0000000400149947 */ /* 0x000fea0003800000 */
[----:B------:R-:W-:Y:S02]  /*79c0*/  IMAD.SHL.U32 R19, R19, 0x100, RZ ;  /* 0x0000010013137824 */ /* 0x000fe400078e00ff */
[----:B------:R-:W-:Y:S02]  /*79d0*/  IMAD.SHL.U32 R20, R20, 0x40, RZ ;  /* 0x0000004014147824 */ /* 0x000fe400078e00ff */
[----:B------:R-:W-:Y:S02]  /*79e0*/  IMAD.MOV.U32 R21, RZ, RZ, RZ ;  /* 0x000000ffff157224 */ /* 0x000fe400078e00ff */
[----:B------:R-:W-:Y:S02]  /*79f0*/  IMAD.MOV.U32 R4, RZ, RZ, R10 ;  /* 0x000000ffff047224 */ /* 0x000fe400078e000a */
[----:B------:R-:W-:Y:S02]  /*7a00*/  IMAD.MOV.U32 R5, RZ, RZ, R0 ;  /* 0x000000ffff057224 */ /* 0x000fe400078e0000 */
[----:B------:R-:W-:-:S02]  /*7a10*/  IMAD.MOV.U32 R6, RZ, RZ, R12 ;  /* 0x000000ffff067224 */ /* 0x000fc400078e000c */
[C---:B------:R-:W-:Y:S02]  /*7a20*/  VIADD R22, R19.reuse, 0x40 ;  /* 0x0000004013167836 */ /* 0x040fe40000000000 */
[C---:B------:R-:W-:Y:S02]  /*7a30*/  VIADD R23, R19.reuse, 0x80 ;  /* 0x0000008013177836 */ /* 0x040fe40000000000 */
[----:B------:R-:W-:-:S07]  /*7a40*/  VIADD R24, R19, 0xc0 ;  /* 0x000000c013187836 */ /* 0x000fce0000000000 */
.L_x_168:
[----:B------:R-:W0:Y:S01]  /*7a50*/  S2R R14, SR_CgaCtaId ;  /* 0x00000000000e7919 */ /* 0x000e220000008800 */
[----:B------:R-:W-:Y:S01]  /*7a60*/  MOV R7, 0x400 ;  /* 0x0000040000077802 */ /* 0x000fe20000000f00 */
[----:B------:R-:W1:Y:S03]  /*7a70*/  @!P2 LDC R9, c[0x0][0x500] ;  /* 0x00014000ff09ab82 */ /* 0x000e660000000800 */
[----:B0-----:R-:W-:Y:S02]  /*7a80*/  LEA R15, R14, R7, 0x18 ;  /* 0x000000070e0f7211 */ /* 0x001fe400078ec0ff */
[----:B------:R-:W-:-:S03]  /*7a90*/  SHF.L.U32 R7, R5, 0x1f, RZ ;  /* 0x0000001f05077819 */ /* 0x000fc600000006ff */
[----:B------:R-:W-:-:S04]  /*7aa0*/  IMAD R14, R6, 0x8, R15 ;  /* 0x00000008060e7824 */ /* 0x000fc800078e020f */
[----:B------:R-:W0:Y:S02]  /*7ab0*/  SYNCS.PHASECHK.TRANS64.TRYWAIT P1, [R14+URZ+0x58], R7 ;  /* 0x000058070e0075a7 */ /* 0x000e24000802017f */
[----:B01----:R-:W-:Y:S05]  /*7ac0*/  @!P1 BRA `(.L_x_165) ;  /* 0x0000001000a49947 */ /* 0x003fea0003800000 */
.L_x_192:
[----:B0-----:R-:W-:Y:S01]  /*7ad0*/  PRMT R7, R11, 0x9910, RZ ;  /* 0x000099100b077816 */ /* 0x001fe200000000ff */
[----:B------:R0:W-:Y:S03]  /*7ae0*/  @!P2 SYNCS.ARRIVE.TRANS64 RZ, [R14+URZ], R9 ;  /* 0x000000090effa9a7 */ /* 0x0001e6000800003f */
[----:B------:R-:W-:-:S13]  /*7af0*/  ISETP.NE.AND P1, PT, R7, 0x2, PT ;  /* 0x000000020700780c */ /* 0x000fda0003f25270 */
[----:B0-----:R-:W-:Y:S05]  /*7b00*/  @P1 BRA `(.L_x_166) ;  /* 0x0000000000041947 */ /* 0x001fea0003800000 */
[----:B------:R-:W-:Y:S01]  /*7b10*/  BPT.TRAP 0x1 ;  /* 0x000000040000795c */ /* 0x000fe20000300000 */
.L_x_166:
[----:B------:R-:W-:Y:S05]  /*7b20*/  @P0 BRA `(.L_x_167) ;  /* 0x0000000000040947 */ /* 0x000fea0003800000 */
[----:B------:R-:W-:Y:S01]  /*7b30*/  BPT.TRAP 0x1 ;  /* 0x000000040000795c */ /* 0x000fe20000300000 */
.L_x_167:
[C-C-:B------:R-:W-:Y:S01]  /*7b40*/  IMAD R7, R6.reuse, 0x4000, R15.reuse ;  /* 0x0000400006077824 */ /* 0x140fe200078e020f */
[----:B------:R-:W-:Y:S01]  /*7b50*/  R2UR UR10, R19 ;  /* 0x00000000130a72ca */ /* 0x000fe200000e0000 */
[----:B------:R-:W-:Y:S01]  /*7b60*/  IMAD R15, R6, 0x1000, R15 ;  /* 0x00001000060f7824 */ /* 0x000fe200078e020f */
[----:B------:R-:W-:Y:S01]  /*7b70*/  R2UR UR9, R14 ;  /* 0x000000000e0972ca */ /* 0x000fe200000e0000 */
[----:B------:R-:W-:Y:S01]  /*7b80*/  UIADD3 UR4, UP0, UR26, 0xf0, URZ ;  /* 0x000000f01a047890 */ /* 0x000fe2000ff1e03f */
[----:B------:R-:W-:Y:S01]  /*7b90*/  R2UR UR7, R7 ;  /* 0x00000000070772ca */ /* 0x000fe200000e0000 */
[----:B------:R-:W-:Y:S01]  /*7ba0*/  VIADD R4, R4, 0xffffffff ;  /* 0xffffffff04047836 */ /* 0x000fe20000000000 */
[----:B------:R-:W-:Y:S01]  /*7bb0*/  R2UR UR11, R21 ;  /* 0x00000000150b72ca */ /* 0x000fe200000e0000 */
[----:B------:R-:W-:Y:S01]  /*7bc0*/  UIADD3.X UR5, URZ, UR27, URZ, UP0, !UPT ;  /* 0x0000001b3f057290 */ /* 0x000fe200087fe43f */
[----:B------:R-:W-:Y:S01]  /*7bd0*/  R2UR UR12, R8 ;  /* 0x00000000080c72ca */ /* 0x000fe200000e0000 */
[----:B------:R-:W-:Y:S01]  /*7be0*/  UMOV UR14, 0x0 ;  /* 0x00000000000e7882 */ /* 0x000fe20000000000 */
[----:B------:R-:W-:Y:S01]  /*7bf0*/  R2UR UR22, R22 ;  /* 0x00000000161672ca */ /* 0x000fe200000e0000 */
[----:B------:R-:W-:Y:S01]  /*7c00*/  UMOV UR15, 0x10000000 ;  /* 0x10000000000f7882 */ /* 0x000fe20000000000 */
[----:B------:R-:W-:Y:S01]  /*7c10*/  R2UR UR13, R15 ;  /* 0x000000000f0d72ca */ /* 0x000fe200000e0000 */
[----:B------:R-:W-:Y:S01]  /*7c20*/  UIADD3 UR6, UP1, UR26, 0x1f0, URZ ;  /* 0x000001f01a067890 */ /* 0x000fe2000ff3e03f */
[----:B------:R-:W-:Y:S01]  /*7c30*/  R2UR UR23, R23 ;  /* 0x00000000171772ca */ /* 0x000fe200000e0000 */
[----:B------:R-:W-:Y:S01]  /*7c40*/  VIADD R6, R6, 0x1 ;  /* 0x0000000106067836 */ /* 0x000fe20000000000 */
[----:B------:R-:W-:Y:S01]  /*7c50*/  R2UR UR24, R24 ;  /* 0x00000000181872ca */ /* 0x000fe200000e0000 */
[----:B------:R-:W-:Y:S01]  /*7c60*/  UIADD3 UR8, UR7, 0x180, URZ ;  /* 0x0000018007087890 */ /* 0x000fe2000fffe03f */
[----:B------:R-:W-:Y:S01]  /*7c70*/  R2UR UR25, R20 ;  /* 0x00000000141972ca */ /* 0x000fe200000e0000 */
[----:B------:R-:W-:Y:S01]  /*7c80*/  UIADD3 UR16, UR7, 0x1180, URZ ;  /* 0x0000118007107890 */ /* 0x000fe2000fffe03f */
[----:B------:R-:W-:Y:S01]  /*7c90*/  ISETP.GT.AND P3, PT, R4, 0x1, PT ;  /* 0x000000010400780c */ /* 0x000fe20003f64270 */
[----:B------:R-:W-:Y:S01]  /*7ca0*/  UIADD3 UR17, UR7, 0x2180, URZ ;  /* 0x0000218007117890 */ /* 0x000fe2000fffe03f */
[----:B------:R-:W-:Y:S01]  /*7cb0*/  ISETP.NE.AND P1, PT, R6, 0xb, PT ;  /* 0x0000000b0600780c */ /* 0x000fe20003f25270 */
[----:B------:R-:W-:Y:S01]  /*7cc0*/  UIADD3 UR18, UR7, 0x3180, URZ ;  /* 0x0000318007127890 */ /* 0x000fe2000fffe03f */
[----:B------:R-:W-:Y:S01]  /*7cd0*/  VIADD R21, R21, 0x20 ;  /* 0x0000002015157836 */ /* 0x000fe20000000000 */
[----:B------:R-:W-:Y:S01]  /*7ce0*/  UIADD3 UR13, UR13, 0x2c180, URZ ;  /* 0x0002c1800d0d7890 */ /* 0x000fe2000fffe03f */
[----:B------:R0:W-:Y:S01]  /*7cf0*/  UTMALDG.3D [UR8], [UR4], desc[UR14] ;  /* 0x00000e08040075b4 */ /* 0x0001e20008011000 */
[----:B------:R-:W-:Y:S01]  /*7d00*/  UIADD3.X UR7, URZ, UR27, URZ, UP1, !UPT ;  /* 0x0000001b3f077290 */ /* 0x000fe20008ffe43f */
[----:B------:R-:W-:-:S02]  /*7d10*/  SEL R14, RZ, 0x1, P1 ;  /* 0x00000001ff0e7807 */ /* 0x000fc40000800000 */
[----:B------:R-:W-:Y:S02]  /*7d20*/  SEL R6, R6, RZ, P1 ;  /* 0x000000ff06067207 */ /* 0x000fe40000800000 */
[----:B------:R-:W-:Y:S01]  /*7d30*/  LOP3.LUT R5, R5, R14, RZ, 0x3c, !PT ;  /* 0x0000000e05057212 */ /* 0x000fe200078e3cff */
[----:B0-----:R-:W-:Y:S01]  /*7d40*/  UMOV UR8, UR16 ;  /* 0x0000001000087c82 */ /* 0x001fe20008000000 */
[----:B------:R-:W-:Y:S02]  /*7d50*/  UMOV UR10, UR22 ;  /* 0x00000016000a7c82 */ /* 0x000fe40008000000 */
[----:B------:R0:W-:Y:S02]  /*7d60*/  UTMALDG.3D [UR8], [UR4], desc[UR14] ;  /* 0x00000e08040075b4 */ /* 0x0001e40008011000 */
[----:B0-----:R-:W-:Y:S01]  /*7d70*/  UMOV UR8, UR17 ;  /* 0x0000001100087c82 */ /* 0x001fe20008000000 */
[----:B------:R-:W-:Y:S02]  /*7d80*/  UMOV UR10, UR23 ;  /* 0x00000017000a7c82 */ /* 0x000fe40008000000 */
[----:B------:R0:W-:Y:S02]  /*7d90*/  UTMALDG.3D [UR8], [UR4], desc[UR14] ;  /* 0x00000e08040075b4 */ /* 0x0001e40008011000 */
[----:B0-----:R-:W-:Y:S01]  /*7da0*/  UMOV UR8, UR18 ;  /* 0x0000001200087c82 */ /* 0x001fe20008000000 */
[----:B------:R-:W-:-:S02]  /*7db0*/  UMOV UR10, UR24 ;  /* 0x00000018000a7c82 */ /* 0x000fc40008000000 */
[----:B------:R0:W-:Y:S02]  /*7dc0*/  UTMALDG.3D [UR8], [UR4], desc[UR14] ;  /* 0x00000e08040075b4 */ /* 0x0001e40008011000 */
[----:B0-----:R-:W-:Y:S01]  /*7dd0*/  UMOV UR8, UR13 ;  /* 0x0000000d00087c82 */ /* 0x001fe20008000000 */
[----:B------:R-:W-:Y:S02]  /*7de0*/  UMOV UR10, UR25 ;  /* 0x00000019000a7c82 */ /* 0x000fe40008000000 */
[----:B------:R0:W-:Y:S02]  /*7df0*/  UTMALDG.3D [UR8], [UR6], desc[UR14] ;  /* 0x00000e08060075b4 */ /* 0x0001e40008011000 */
[----:B0-----:R-:W-:Y:S05]  /*7e00*/  @P3 BRA `(.L_x_168) ;  /* 0xfffffffc00103947 */ /* 0x001fea000383ffff */
.L_x_164:
[----:B------:R-:W-:Y:S05]  /*7e10*/  BSYNC B1 ;  /* 0x0000000000017941 */ /* 0x000fea0003800000 */
.L_x_163:
[----:B------:R-:W-:Y:S01]  /*7e20*/  LOP3.LUT P3, RZ, R13, 0xff, RZ, 0xc0, !PT ;  /* 0x000000ff0dff7812 */ /* 0x000fe2000786c0ff */
[----:B------:R-:W-:Y:S01]  /*7e30*/  IMAD.IADD R12, R3, 0x1, R12 ;  /* 0x00000001030c7824 */ /* 0x000fe200078e020c */
[----:B------:R-:W-:Y:S01]  /*7e40*/  IADD3 R16, P4, R16, UR36, RZ ;  /* 0x0000002410107c10 */ /* 0x000fe2000ff9e0ff */
[----:B------:R-:W-:Y:S01]  /*7e50*/  ULDC.64 UR4, c[0x0][0x650] ;  /* 0x0001940000047ab9 */ /* 0x000fe20000000a00 */
[----:B------:R-:W-:Y:S01]  /*7e60*/  BSSY B1, `(.L_x_169) ;  /* 0x000006a000017945 */ /* 0x000fe20003800000 */
[----:B------:R-:W-:Y:S01]  /*7e70*/  IMAD.MOV.U32 R19, RZ, RZ, -0x1 ;  /* 0xffffffffff137424 */ /* 0x000fe200078e00ff */
[----:B------:R-:W-:Y:S01]  /*7e80*/  ISETP.GT.U32.AND P1, PT, R12, 0xa, PT ;  /* 0x0000000a0c00780c */ /* 0x000fe20003f24070 */
[----:B------:R-:W-:Y:S01]  /*7e90*/  IMAD.MOV.U32 R20, RZ, RZ, -0x1 ;  /* 0xffffffffff147424 */ /* 0x000fe200078e00ff */
[----:B------:R-:W-:Y:S01]  /*7ea0*/  IADD3.X R17, R17, UR42, RZ, P4, !PT ;  /* 0x0000002a11117c10 */ /* 0x000fe2000a7fe4ff */
[----:B------:R-:W-:Y:S01]  /*7eb0*/  IMAD.MOV.U32 R8, RZ, RZ, -0x1 ;  /* 0xffffffffff087424 */ /* 0x000fe200078e00ff */
[----:B------:R-:W-:-:S02]  /*7ec0*/  ISETP.LT.U32.AND P1, PT, R3, 0xb, P1 ;  /* 0x0000000b0300780c */ /* 0x000fc40000f21070 */
[----:B------:R-:W-:Y:S01]  /*7ed0*/  PRMT R13, RZ, 0x7610, R13 ;  /* 0x00007610ff0d7816 */ /* 0x000fe2000000000d */
[----:B------:R-:W0:Y:S01]  /*7ee0*/  @P3 S2R R5, SR_CgaCtaId ;  /* 0x0000000000053919 */ /* 0x000e220000008800 */
[----:B------:R-:W-:-:S04]  /*7ef0*/  @P3 MOV R4, 0x400 ;  /* 0x0000040000043802 */ /* 0x000fc80000000f00 */
[----:B0-----:R-:W-:Y:S01]  /*7f00*/  @P3 LEA R6, R5, R4, 0x18 ;  /* 0x0000000405063211 */ /* 0x001fe200078ec0ff */
[----:B------:R-:W-:-:S03]  /*7f10*/  IMAD.WIDE.U32 R4, R12, -0x45d1745d, RZ ;  /* 0xba2e8ba30c047825 */ /* 0x000fc600078e00ff */
[----:B------:R0:W-:Y:S01]  /*7f20*/  @P3 SYNCS.ARRIVE.TRANS64.A1T0 RZ, [R6+URZ+0xc8], RZ ;  /* 0x0000c8ff06ff39a7 */ /* 0x0001e2000810003f */
[----:B------:R-:W-:Y:S02]  /*7f30*/  ISETP.GE.U32.AND P3, PT, R3, 0xb, PT ;  /* 0x0000000b0300780c */ /* 0x000fe40003f66070 */
[----:B------:R-:W-:Y:S02]  /*7f40*/  SHF.R.U32.HI R7, RZ, 0x3, R5 ;  /* 0x00000003ff077819 */ /* 0x000fe40000011605 */
[----:B------:R-:W-:Y:S02]  /*7f50*/  SEL R5, RZ, 0x1, !P1 ;  /* 0x00000001ff057807 */ /* 0x000fe40004800000 */
[----:B------:R-:W-:Y:S01]  /*7f60*/  ISETP.GE.U32.AND P1, PT, R16, UR4, PT ;  /* 0x0000000410007c0c */ /* 0x000fe2000bf26070 */
[----:B------:R-:W-:Y:S01]  /*7f70*/  IMAD R12, R7, -0xb, R12 ;  /* 0xfffffff5070c7824 */ /* 0x000fe200078e020c */
[----:B------:R-:W-:Y:S02]  /*7f80*/  LOP3.LUT R0, R0, R5, RZ, 0x3c, !PT ;  /* 0x0000000500007212 */ /* 0x000fe400078e3cff */
[----:B------:R-:W-:-:S02]  /*7f90*/  ISETP.GE.U32.AND.EX P1, PT, R17, UR5, PT, P1 ;  /* 0x0000000511007c0c */ /* 0x000fc4000bf26110 */
[----:B------:R-:W-:Y:S02]  /*7fa0*/  PRMT R4, RZ, 0x7610, R4 ;  /* 0x00007610ff047816 */ /* 0x000fe40000000004 */
[----:B------:R-:W-:-:S09]  /*7fb0*/  @P3 LOP3.LUT R0, R0, 0x1, R7, 0x78, !PT ;  /* 0x0000000100003812 */ /* 0x000fd200078e7807 */
[----:B0-----:R-:W-:Y:S05]  /*7fc0*/  @P1 BRA `(.L_x_170) ;  /* 0x00000004004c1947 */ /* 0x001fea0003800000 */
[----:B------:R-:W-:Y:S01]  /*7fd0*/  ULDC.64 UR4, c[0x0][0x628] ;  /* 0x00018a0000047ab9 */ /* 0x000fe20000000a00 */
[----:B------:R-:W0:Y:S01]  /*7fe0*/  S2R R15, SR_CTAID.X ;  /* 0x00000000000f7919 */ /* 0x000e220000002500 */
[----:B------:R-:W-:Y:S01]  /*7ff0*/  ISETP.NE.U32.AND P1, PT, RZ, UR4, PT ;  /* 0x00000004ff007c0c */ /* 0x000fe2000bf25070 */
[----:B------:R-:W-:Y:S01]  /*8000*/  ULDC UR7, c[0x0][0x630] ;  /* 0x00018c0000077ab9 */ /* 0x000fe20000000800 */
[----:B------:R-:W-:Y:S01]  /*8010*/  IMAD.MOV.U32 R4, RZ, RZ, R16 ;  /* 0x000000ffff047224 */ /* 0x000fe200078e0010 */
[----:B------:R-:W1:Y:S01]  /*8020*/  S2R R14, SR_CTAID.Y ;  /* 0x00000000000e7919 */ /* 0x000e620000002600 */
[----:B------:R-:W-:Y:S01]  /*8030*/  ISETP.NE.AND.EX P1, PT, RZ, UR5, PT, P1 ;  /* 0x00000005ff007c0c */ /* 0x000fe2000bf25310 */
[----:B------:R-:W-:-:S12]  /*8040*/  IMAD.MOV.U32 R5, RZ, RZ, R17 ;  /* 0x000000ffff057224 */ /* 0x000fd800078e0011 */
[----:B------:R-:W-:Y:S05]  /*8050*/  @!P1 BRA `(.L_x_171) ;  /* 0x0000000000289947 */ /* 0x000fea0003800000 */
[----:B------:R-:W-:Y:S02]  /*8060*/  ULDC UR6, c[0x0][0x634] ;  /* 0x00018d0000067ab9 */ /* 0x000fe40000000800 */
[----:B------:R-:W-:-:S05]  /*8070*/  IADD3 R9, P1, R16, UR6, RZ ;  /* 0x0000000610097c10 */ /* 0x000fca000ff3e0ff */
[----:B------:R-:W-:-:S04]  /*8080*/  IMAD.X R19, RZ, RZ, R17, P1 ;  /* 0x000000ffff137224 */ /* 0x000fc800008e0611 */
[----:B------:R-:W-:-:S04]  /*8090*/  IMAD.WIDE.U32 R6, R19, UR4, RZ ;  /* 0x0000000413067c25 */ /* 0x000fc8000f8e00ff */
[----:B------:R-:W-:-:S04]  /*80a0*/  IMAD.WIDE.U32 R6, P1, R9, UR5, R6 ;  /* 0x0000000509067c25 */ /* 0x000fc8000f820006 */
[----:B------:R-:W-:-:S04]  /*80b0*/  IMAD.WIDE.U32 R8, R9, UR4, RZ ;  /* 0x0000000409087c25 */ /* 0x000fc8000f8e00ff */
[----:B------:R-:W-:Y:S01]  /*80c0*/  IMAD.X R5, RZ, RZ, RZ, P1 ;  /* 0x000000ffff057224 */ /* 0x000fe200008e06ff */
[----:B------:R-:W-:Y:S01]  /*80d0*/  IADD3 RZ, P1, R9, R6, RZ ;  /* 0x0000000609ff7210 */ /* 0x000fe20007f3e0ff */
[----:B------:R-:W-:-:S04]  /*80e0*/  IMAD.MOV.U32 R4, RZ, RZ, R7 ;  /* 0x000000ffff047224 */ /* 0x000fc800078e0007 */
[----:B------:R-:W-:-:S08]  /*80f0*/  IMAD.WIDE.U32.X R4, R19, UR5, R4, P1 ;  /* 0x0000000513047c25 */ /* 0x000fd000088e0404 */
.L_x_171:
[--C-:B------:R-:W-:Y:S01]  /*8100*/  SHF.R.U64 R8, R4, UR7, R5.reuse ;  /* 0x0000000704087c19 */ /* 0x100fe20008001205 */
[----:B------:R-:W-:Y:S01]  /*8110*/  ULDC.64 UR4, c[0x0][0x620] ;  /* 0x0001880000047ab9 */ /* 0x000fe20000000a00 */
[----:B------:R-:W-:Y:S01]  /*8120*/  SHF.R.U32.HI R4, RZ, UR7, R5 ;  /* 0x00000007ff047c19 */ /* 0x000fe20008011605 */
[----:B------:R-:W2:Y:S01]  /*8130*/  LDC R24, c[0x0][0x144] ;  /* 0x00005100ff187b82 */ /* 0x000ea20000000800 */
[----:B------:R-:W-:Y:S01]  /*8140*/  IADD3 R7, P1, RZ, -R8, RZ ;  /* 0x80000008ff077210 */ /* 0x000fe20007f3e0ff */
[----:B------:R-:W-:Y:S01]  /*8150*/  ULDC.64 UR8, c[0x0][0x640] ;  /* 0x0001900000087ab9 */ /* 0x000fe20000000a00 */
[----:B0-----:R-:W-:Y:S01]  /*8160*/  I2FP.F32.U32 R9, R15 ;  /* 0x0000000f00097245 */ /* 0x001fe20000201000 */
[----:B------:R-:W-:Y:S02]  /*8170*/  ULDC UR6, c[0x0][0x608] ;  /* 0x0001820000067ab9 */ /* 0x000fe40000000800 */
[----:B------:R-:W-:Y:S01]  /*8180*/  IMAD.X R4, RZ, RZ, ~R4, P1 ;  /* 0x000000ffff047224 */ /* 0x000fe200008e0e04 */
[----:B------:R-:W-:Y:S01]  /*8190*/  ISETP.NE.U32.AND P1, PT, RZ, UR8, PT ;  /* 0x00000008ff007c0c */ /* 0x000fe2000bf25070 */
[----:B------:R-:W0:Y:S02]  /*81a0*/  LDC R21, c[0x0][0x148] ;  /* 0x00005200ff157b82 */ /* 0x000e240000000800 */
[----:B------:R-:W-:Y:S01]  /*81b0*/  IMAD R6, R4, UR4, RZ ;  /* 0x0000000404067c24 */ /* 0x000fe2000f8e02ff */
[----:B------:R-:W-:Y:S01]  /*81c0*/  ISETP.NE.AND.EX P1, PT, RZ, UR9, PT, P1 ;  /* 0x00000009ff007c0c */ /* 0x000fe2000bf25310 */
[----:B------:R-:W-:Y:S01]  /*81d0*/  IMAD.WIDE.U32 R4, R7, UR4, R16 ;  /* 0x0000000407047c25 */ /* 0x000fe2000f8e0010 */
[----:B------:R-:W-:-:S03]  /*81e0*/  ULDC UR4, c[0x0][0x150] ;  /* 0x0000540000047ab9 */ /* 0x000fc60000000800 */
[----:B------:R-:W-:Y:S02]  /*81f0*/  IMAD R7, R7, UR5, R6 ;  /* 0x0000000507077c24 */ /* 0x000fe4000f8e0206 */
[----:B------:R-:W-:Y:S01]  /*8200*/  FMUL R6, R9, UR4 ;  /* 0x0000000409067c20 */ /* 0x000fe20008400000 */
[----:B------:R-:W-:Y:S01]  /*8210*/  ULDC UR4, c[0x0][0x618] ;  /* 0x0001860000047ab9 */ /* 0x000fe20000000800 */
[----:B------:R-:W-:Y:S01]  /*8220*/  ULDC UR5, c[0x0][0x154] ;  /* 0x0000550000057ab9 */ /* 0x000fe20000000800 */
[----:B------:R-:W-:-:S03]  /*8230*/  IMAD.IADD R5, R5, 0x1, R7 ;  /* 0x0000000105057824 */ /* 0x000fc600078e0207 */
[----:B------:R-:W3:Y:S02]  /*8240*/  F2I.U32.TRUNC.NTZ R6, R6 ;  /* 0x0000000600067305 */ /* 0x000ee4000020f000 */
[----:B------:R-:W-:Y:S02]  /*8250*/  SHF.R.U64 R9, R4, UR4, R5 ;  /* 0x0000000404097c19 */ /* 0x000fe40008001205 */
[----:B-1----:R-:W-:-:S05]  /*8260*/  I2FP.F32.U32 R4, R14 ;  /* 0x0000000e00047245 */ /* 0x002fca0000201000 */
[----:B------:R-:W-:Y:S01]  /*8270*/  FMUL R22, R4, UR5 ;  /* 0x0000000504167c20 */ /* 0x000fe20008400000 */
[----:B------:R-:W-:Y:S01]  /*8280*/  SHF.R.U32.HI R4, RZ, UR4, R5 ;  /* 0x00000004ff047c19 */ /* 0x000fe20008011605 */
[----:B------:R-:W-:-:S03]  /*8290*/  ULDC UR4, c[0x0][0x658] ;  /* 0x0001960000047ab9 */ /* 0x000fc60000000800 */
[--C-:B------:R-:W-:Y:S01]  /*82a0*/  SHF.R.U64 R20, R9, UR6, R4.reuse ;  /* 0x0000000609147c19 */ /* 0x100fe20008001204 */
[----:B------:R-:W1:Y:S01]  /*82b0*/  F2I.U32.TRUNC.NTZ R22, R22 ;  /* 0x0000001600167305 */ /* 0x000e62000020f000 */
[----:B------:R-:W-:Y:S01]  /*82c0*/  SHF.R.U32.HI R5, RZ, UR6, R4 ;  /* 0x00000006ff057c19 */ /* 0x000fe20008011604 */
[----:B---3--:R-:W-:-:S03]  /*82d0*/  IMAD.MOV R6, RZ, RZ, -R6 ;  /* 0x000000ffff067224 */ /* 0x008fc600078e0a06 */
[----:B------:R-:W-:Y:S01]  /*82e0*/  SHF.R.U64 R19, R20, UR4, R5 ;  /* 0x0000000414137c19 */ /* 0x000fe20008001205 */
[----:B--2---:R-:W-:Y:S01]  /*82f0*/  IMAD R15, R24, R6, R15 ;  /* 0x00000006180f7224 */ /* 0x004fe200078e020f */
[----:B------:R-:W-:-:S03]  /*8300*/  SHF.R.U32.HI R23, RZ, UR4, R5 ;  /* 0x00000004ff177c19 */ /* 0x000fc60008011605 */
[----:B------:R-:W-:Y:S02]  /*8310*/  IMAD.MOV.U32 R4, RZ, RZ, R19 ;  /* 0x000000ffff047224 */ /* 0x000fe400078e0013 */
[----:B------:R-:W-:Y:S01]  /*8320*/  IMAD.MOV.U32 R5, RZ, RZ, R23 ;  /* 0x000000ffff057224 */ /* 0x000fe200078e0017 */
[----:B-1----:R-:W-:Y:S06]  /*8330*/  @!P1 BRA `(.L_x_172) ;  /* 0x0000000000289947 */ /* 0x002fec0003800000 */
[----:B------:R-:W-:Y:S02]  /*8340*/  ULDC UR4, c[0x0][0x64c] ;  /* 0x0001930000047ab9 */ /* 0x000fe40000000800 */
[----:B------:R-:W-:-:S05]  /*8350*/  IADD3 R5, P1, R19, UR4, RZ ;  /* 0x0000000413057c10 */ /* 0x000fca000ff3e0ff */
[----:B------:R-:W-:-:S04]  /*8360*/  IMAD.X R23, RZ, RZ, R23, P1 ;  /* 0x000000ffff177224 */ /* 0x000fc800008e0617 */
[----:B------:R-:W-:-:S04]  /*8370*/  IMAD.WIDE.U32 R6, R23, UR8, RZ ;  /* 0x0000000817067c25 */ /* 0x000fc8000f8e00ff */
[----:B------:R-:W-:-:S04]  /*8380*/  IMAD.WIDE.U32 R6, P1, R5, UR9, R6 ;  /* 0x0000000905067c25 */ /* 0x000fc8000f820006 */
[----:B------:R-:W-:-:S04]  /*8390*/  IMAD.WIDE.U32 R4, R5, UR8, RZ ;  /* 0x0000000805047c25 */ /* 0x000fc8000f8e00ff */
[----:B------:R-:W-:Y:S01]  /*83a0*/  IMAD.MOV.U32 R4, RZ, RZ, R7 ;  /* 0x000000ffff047224 */ /* 0x000fe200078e0007 */
[----:B------:R-:W-:Y:S01]  /*83b0*/  IADD3 RZ, P3, R5, R6, RZ ;  /* 0x0000000605ff7210 */ /* 0x000fe20007f7e0ff */
[----:B------:R-:W-:-:S04]  /*83c0*/  IMAD.X R5, RZ, RZ, RZ, P1 ;  /* 0x000000ffff057224 */ /* 0x000fc800008e06ff */
[----:B------:R-:W-:-:S08]  /*83d0*/  IMAD.WIDE.U32.X R4, R23, UR9, R4, P3 ;  /* 0x0000000917047c25 */ /* 0x000fd000098e0404 */
.L_x_172:
[----:B------:R-:W-:Y:S01]  /*83e0*/  ISETP.NE.AND P1, PT, R2, 0x1, PT ;  /* 0x000000010200780c */ /* 0x000fe20003f25270 */
[----:B------:R-:W-:Y:S01]  /*83f0*/  ULDC UR4, c[0x0][0x648] ;  /* 0x0001920000047ab9 */ /* 0x000fe20000000800 */
[----:B------:R-:W-:Y:S01]  /*8400*/  LOP3.LUT R20, R20, UR20, RZ, 0xc0, !PT ;  /* 0x0000001414147c12 */ /* 0x000fe2000f8ec0ff */
[----:B------:R-:W-:Y:S01]  /*8410*/  IMAD.MOV R22, RZ, RZ, -R22 ;  /* 0x000000ffff167224 */ /* 0x000fe200078e0a16 */
[----:B------:R-:W-:Y:S01]  /*8420*/  SHF.R.U64 R5, R4, UR4, R5 ;  /* 0x0000000404057c19 */ /* 0x000fe20008001205 */
[----:B------:R-:W-:Y:S01]  /*8430*/  ULDC UR4, c[0x0][0x638] ;  /* 0x00018e0000047ab9 */ /* 0x000fe20000000800 */
[----:B------:R-:W-:Y:S01]  /*8440*/  LOP3.LUT R6, R9, UR19, RZ, 0xc0, !PT ;  /* 0x0000001309067c12 */ /* 0x000fe2000f8ec0ff */
[----:B------:R-:W-:Y:S02]  /*8450*/  ULDC UR5, c[0x0][0x610] ;  /* 0x0001840000057ab9 */ /* 0x000fe40000000800 */
[----:B------:R-:W-:Y:S02]  /*8460*/  IMAD.MOV R4, RZ, RZ, -R5 ;  /* 0x000000ffff047224 */ /* 0x000fe400078e0a05 */
[----:B------:R-:W-:-:S02]  /*8470*/  IMAD R20, R5, UR21, R20 ;  /* 0x0000001505147c24 */ /* 0x000fc4000f8e0214 */
[----:B0-----:R-:W-:Y:S02]  /*8480*/  @P1 IMAD R15, R21, R22, R14 ;  /* 0x00000016150f1224 */ /* 0x001fe400078e020e */
[----:B------:R-:W-:Y:S01]  /*8490*/  IMAD R19, R4, UR4, R19 ;  /* 0x0000000404137c24 */ /* 0x000fe2000f8e0213 */
[----:B------:R-:W-:Y:S01]  /*84a0*/  ULDC UR4, c[0x0][0x600] ;  /* 0x0001800000047ab9 */ /* 0x000fe20000000800 */
[----:B------:R-:W-:Y:S02]  /*84b0*/  IMAD R15, R20, UR5, R15 ;  /* 0x00000005140f7c24 */ /* 0x000fe4000f8e020f */
[----:B------:R-:W-:Y:S02]  /*84c0*/  IMAD R6, R19, UR4, R6 ;  /* 0x0000000413067c24 */ /* 0x000fe4000f8e0206 */
[----:B------:R-:W-:-:S03]  /*84d0*/  IMAD.MOV.U32 R4, RZ, RZ, 0x1 ;  /* 0x00000001ff047424 */ /* 0x000fc600078e00ff */
[----:B------:R-:W-:Y:S02]  /*84e0*/  SEL R20, R6, R15, !P1 ;  /* 0x0000000f06147207 */ /* 0x000fe40004800000 */
[----:B------:R-:W-:-:S07]  /*84f0*/  SEL R19, R15, R6, !P1 ;  /* 0x000000060f137207 */ /* 0x000fce0004800000 */
.L_x_170:
[----:B------:R-:W-:Y:S05]  /*8500*/  BSYNC B1 ;  /* 0x0000000000017941 */ /* 0x000fea0003800000 */
.L_x_169:
[----:B------:R-:W-:-:S13]  /*8510*/  LOP3.LUT P1, RZ, R4, 0xff, RZ, 0xc0, !PT ;  /* 0x000000ff04ff7812 */ /* 0x000fda000782c0ff */
[----:B------:R-:W-:Y:S05]  /*8520*/  @P1 BRA `(.L_x_173) ;  /* 0xfffffff400041947 */ /* 0x000fea000383ffff */
[----:B------:R-:W-:Y:S05]  /*8530*/  BSYNC B0 ;  /* 0x0000000000007941 */ /* 0x000fea0003800000 */
.L_x_161:
[----:B------:R-:W-:-:S03]  /*8540*/  UMOV UR4, 0xffffffff ;  /* 0xffffffff00047882 */ /* 0x000fc60000000000 */
[----:B------:R-:W-:Y:S05]  /*8550*/  BRA.DIV UR4, `(.L_x_174) ;  /* 0x0000000a04147947 */ /* 0x000fea000b800000 */
[----:B------:R-:W-:-:S13]  /*8560*/  ELECT P6, URZ, PT ;  /* 0x00000000003f782f */ /* 0x000fda00038c0000 */
.L_x_195:
[----:B------:R-:W-:Y:S04]  /*8570*/  BSSY B0, `(.L_x_175) ;  /* 0x000006a000007945 */ /* 0x000fe80003800000 */
[----:B------:R-:W-:Y:S05]  /*8580*/  @!P6 BRA `(.L_x_176) ;  /* 0x0000000400a0e947 */ /* 0x000fea0003800000 */
[----:B------:R-:W-:-:S04]  /*8590*/  LOP3.LUT R18, R18, 0x2, RZ, 0xfc, !PT ;  /* 0x0000000212127812 */ /* 0x000fc800078efcff */
[----:B------:R-:W-:-:S13]  /*85a0*/  ISETP.NE.AND P0, PT, R18, 0x3, PT ;  /* 0x000000031200780c */ /* 0x000fda0003f05270 */
[----:B------:R-:W-:Y:S05]  /*85b0*/  @!P0 BRA `(.L_x_177) ;  /* 0x0000000000048947 */ /* 0x000fea0003800000 */
[----:B------:R-:W-:Y:S01]  /*85c0*/  BPT.TRAP 0x1 ;  /* 0x000000040000795c */ /* 0x000fe20000300000 */
.L_x_177:
[----:B------:R-:W0:Y:S01]  /*85d0*/  S2R R3, SR_CgaCtaId ;  /* 0x0000000000037919 */ /* 0x000e220000008800 */
[----:B------:R-:W-:-:S04]  /*85e0*/  MOV R2, 0x400 ;  /* 0x0000040000027802 */ /* 0x000fc80000000f00 */
[----:B0-----:R-:W-:Y:S02]  /*85f0*/  LEA R3, R3, R2, 0x18 ;  /* 0x0000000203037211 */ /* 0x001fe400078ec0ff */
[----:B------:R-:W-:-:S03]  /*8600*/  SHF.L.U32 R2, R0, 0x1f, RZ ;  /* 0x0000001f00027819 */ /* 0x000fc600000006ff */
[----:B------:R-:W-:-:S04]  /*8610*/  VIADD R3, R3, 0x58 ;  /* 0x0000005803037836 */ /* 0x000fc80000000000 */
[C---:B------:R-:W-:Y:S02]  /*8620*/  IMAD R7, R12.reuse, 0x8, R3 ;  /* 0x000000080c077824 */ /* 0x040fe400078e0203 */
[----:B------:R-:W-:Y:S02]  /*8630*/  VIADD R12, R12, 0x1 ;  /* 0x000000010c0c7836 */ /* 0x000fe40000000000 */
[----:B------:R-:W0:Y:S03]  /*8640*/  SYNCS.PHASECHK.TRANS64.TRYWAIT P0, [R7+URZ], R2 ;  /* 0x00000002070075a7 */ /* 0x000e26000800017f */
[----:B------:R-:W-:-:S04]  /*8650*/  ISETP.NE.AND P1, PT, R12, 0xb, PT ;  /* 0x0000000b0c00780c */ /* 0x000fc80003f25270 */
[----:B------:R-:W-:Y:S02]  /*8660*/  SEL R5, RZ, 0x1, P1 ;  /* 0x00000001ff057807 */ /* 0x000fe40000800000 */
[----:B------:R-:W-:Y:S02]  /*8670*/  SEL R12, R12, RZ, P1 ;  /* 0x000000ff0c0c7207 */ /* 0x000fe40000800000 */
[----:B------:R-:W-:-:S03]  /*8680*/  LOP3.LUT R5, R0, R5, RZ, 0x3c, !PT ;  /* 0x0000000500057212 */ /* 0x000fc600078e3cff */
[----:B------:R-:W-:Y:S01]  /*8690*/  IMAD R9, R12, 0x8, R3 ;  /* 0x000000080c097824 */ /* 0x000fe200078e0203 */
[----:B------:R-:W-:Y:S01]  /*86a0*/  SHF.L.U32 R4, R5, 0x1f, RZ ;  /* 0x0000001f05047819 */ /* 0x000fe200000006ff */
[----:B0-----:R-:W-:Y:S06]  /*86b0*/  @!P0 BRA `(.L_x_178) ;  /* 0x0000000400dc8947 */ /* 0x001fec0003800000 */
.L_x_196:
[----:B------:R-:W1:Y:S01]  /*86c0*/  SYNCS.PHASECHK.TRANS64.TRYWAIT P0, [R9+URZ], R4 ;  /* 0x00000004090075a7 */ /* 0x000e62000800017f */
[----:B------:R-:W-:-:S05]  /*86d0*/  VIADD R0, R12, 0x1 ;  /* 0x000000010c007836 */ /* 0x000fca0000000000 */
[----:B------:R-:W-:-:S04]  /*86e0*/  ISETP.NE.AND P1, PT, R0, 0xb, PT ;  /* 0x0000000b0000780c */ /* 0x000fc80003f25270 */
[----:B0-----:R-:W-:Y:S02]  /*86f0*/  SEL R2, RZ, 0x1, P1 ;  /* 0x00000001ff027807 */ /* 0x001fe40000800000 */
[----:B------:R-:W-:Y:S02]  /*8700*/  SEL R0, R0, RZ, P1 ;  /* 0x000000ff00007207 */ /* 0x000fe40000800000 */
[----:B------:R-:W-:-:S03]  /*8710*/  LOP3.LUT R7, R5, R2, RZ, 0x3c, !PT ;  /* 0x0000000205077212 */ /* 0x000fc600078e3cff */
[----:B------:R-:W-:Y:S01]  /*8720*/  IMAD R6, R0, 0x8, R3 ;  /* 0x0000000800067824 */ /* 0x000fe200078e0203 */
[----:B------:R-:W-:Y:S01]  /*8730*/  SHF.L.U32 R5, R7, 0x1f, RZ ;  /* 0x0000001f07057819 */ /* 0x000fe200000006ff */
[----:B-1----:R-:W-:Y:S06]  /*8740*/  @!P0 BRA `(.L_x_179) ;  /* 0x0000000400cc8947 */ /* 0x002fec0003800000 */
.L_x_197:
[----:B------:R-:W1:Y:S01]  /*8750*/  SYNCS.PHASECHK.TRANS64.TRYWAIT P0, [R6+URZ], R5 ;  /* 0x00000005060075a7 */ /* 0x000e62000800017f */
[----:B------:R-:W-:-:S05]  /*8760*/  VIADD R0, R0, 0x1 ;  /* 0x0000000100007836 */ /* 0x000fca0000000000 */
[----:B------:R-:W-:-:S04]  /*8770*/  ISETP.NE.AND P1, PT, R0, 0xb, PT ;  /* 0x0000000b0000780c */ /* 0x000fc80003f25270 */
[----:B------:R-:W-:Y:S02]  /*8780*/  SEL R2, RZ, 0x1, P1 ;  /* 0x00000001ff027807 */ /* 0x000fe40000800000 */
[----:B------:R-:W-:Y:S02]  /*8790*/  SEL R0, R0, RZ, P1 ;  /* 0x000000ff00007207 */ /* 0x000fe40000800000 */
[----:B------:R-:W-:-:S03]  /*87a0*/  LOP3.LUT R7, R7, R2, RZ, 0x3c, !PT ;  /* 0x0000000207077212 */ /* 0x000fc600078e3cff */
[----:B0-----:R-:W-:Y:S01]  /*87b0*/  IMAD R9, R0, 0x8, R3 ;  /* 0x0000000800097824 */ /* 0x001fe200078e0203 */
[----:B------:R-:W-:Y:S01]  /*87c0*/  SHF.L.U32 R4, R7, 0x1f, RZ ;  /* 0x0000001f07047819 */ /* 0x000fe200000006ff */
[----:B-1----:R-:W-:Y:S06]  /*87d0*/  @!P0 BRA `(.L_x_180) ;  /* 0x0000000400bc8947 */ /* 0x002fec0003800000 */
.L_x_198:
        /* <DEDUP_REMOVED lines=9> */
.L_x_199:
        /* <DEDUP_REMOVED lines=9> */
.L_x_200:
        /* <DEDUP_REMOVED lines=9> */
.L_x_201:
        /* <DEDUP_REMOVED lines=9> */
.L_x_202:
        /* <DEDUP_REMOVED lines=9> */
.L_x_203:
        /* <DEDUP_REMOVED lines=9> */
.L_x_204:
[----:B------:R-:W1:Y:S01]  /*8b40*/  SYNCS.PHASECHK.TRANS64.TRYWAIT P0, [R9+URZ], R4 ;  /* 0x00000004090075a7 */ /* 0x000e62000800017f */
[----:B------:R-:W-:-:S05]  /*8b50*/  VIADD R0, R0, 0x1 ;  /* 0x0000000100007836 */ /* 0x000fca0000000000 */
[----:B------:R-:W-:-:S04]  /*8b60*/  ISETP.NE.AND P1, PT, R0, 0xb, PT ;  /* 0x0000000b0000780c */ /* 0x000fc80003f25270 */
[----:B------:R-:W-:Y:S02]  /*8b70*/  SEL R2, RZ, 0x1, P1 ;  /* 0x00000001ff027807 */ /* 0x000fe40000800000 */
[----:B------:R-:W-:Y:S02]  /*8b80*/  SEL R0, R0, RZ, P1 ;  /* 0x000000ff00007207 */ /* 0x000fe40000800000 */
[----:B------:R-:W-:Y:S01]  /*8b90*/  LOP3.LUT R2, R7, R2, RZ, 0x3c, !PT ;  /* 0x0000000207027212 */ /* 0x000fe200078e3cff */
[----:B-1----:R-:W-:Y:S06]  /*8ba0*/  @!P0 BRA `(.L_x_187) ;  /* 0x0000000400548947 */ /* 0x002fec0003800000 */
.L_x_205:
[----:B------:R-:W-:Y:S01]  /*8bb0*/  IMAD R3, R0, 0x8, R3 ;  /* 0x0000000800037824 */ /* 0x000fe200078e0203 */
[----:B------:R-:W-:-:S07]  /*8bc0*/  SHF.L.U32 R0, R2, 0x1f, RZ ;  /* 0x0000001f02007819 */ /* 0x000fce00000006ff */
.L_x_188:
[----:B--2---:R2:W3:Y:S02]  /*8bd0*/  SYNCS.PHASECHK.TRANS64.TRYWAIT P0, [R3+URZ], R0 ;  /* 0x00000000030075a7 */ /* 0x0044e4000800017f */
[----:B---3--:R-:W-:Y:S05]  /*8be0*/  @!P0 NANOSLEEP.SYNCS 0x989680 ;  /* 0x009896800000895d */ /* 0x008fea0003900000 */
[----:B------:R-:W3:Y:S02]  /*8bf0*/  @!P0 SYNCS.PHASECHK.TRANS64 P0, [R3+URZ], R0 ;  /* 0x00000000030085a7 */ /* 0x000ee4000800007f */
[----:B---3--:R-:W-:Y:S05]  /*8c00*/  @!P0 BRA `(.L_x_188) ;  /* 0xfffffffc00f08947 */ /* 0x008fea000383ffff */
.L_x_176:
[----:B------:R-:W-:Y:S05]  /*8c10*/  BSYNC B0 ;  /* 0x0000000000007941 */ /* 0x000fea0003800000 */
.L_x_175:
[----:B------:R-:W-:Y:S05]  /*8c20*/  EXIT ;  /* 0x000000000000794d */ /* 0x000fea0003800000 */
.L_x_18:
[----:B-1----:R1:W2:Y:S02]  /*8c30*/  SYNCS.PHASECHK.TRANS64.TRYWAIT P1, [R3+URZ], R0 ;  /* 0x00000000030075a7 */ /* 0x0022a4000802017f */
[----:B--2---:R-:W-:Y:S05]  /*8c40*/  @!P1 NANOSLEEP.SYNCS 0x989680 ;  /* 0x009896800000995d */ /* 0x004fea0003900000 */
[----:B------:R-:W2:Y:S02]  /*8c50*/  @!P1 SYNCS.PHASECHK.TRANS64 P1, [R3+URZ], R0 ;  /* 0x00000000030095a7 */ /* 0x000ea4000802007f */
[----:B--2---:R-:W-:Y:S05]  /*8c60*/  @!P1 BRA `(.L_x_18) ;  /* 0xfffffffc00f09947 */ /* 0x004fea000383ffff */
[----:B------:R-:W-:Y:S05]  /*8c70*/  BRA `(.L_x_17) ;  /* 0xffffff8800547947 */ /* 0x000fea000383ffff */
.L_x_23:
[----:B-1----:R-:W-:-:S04]  /*8c80*/  IMAD.U32 R4, RZ, RZ, UR4 ;  /* 0x00000004ff047e24 */ /* 0x002fc8000f8e00ff */
[----:B------:R1:W2:Y:S03]  /*8c90*/  SYNCS.PHASECHK.TRANS64.TRYWAIT P1, [R4+URZ], R3 ;  /* 0x00000003040075a7 */ /* 0x0002a6000802017f */
[----:B--2---:R-:W-:Y:S05]  /*8ca0*/  @!P1 NANOSLEEP.SYNCS 0x989680 ;  /* 0x009896800000995d */ /* 0x004fea0003900000 */
[----:B------:R-:W2:Y:S02]  /*8cb0*/  @!P1 SYNCS.PHASECHK.TRANS64 P1, [R4+URZ], R3 ;  /* 0x00000003040095a7 */ /* 0x000ea4000802007f */
[----:B--2---:R-:W-:Y:S05]  /*8cc0*/  @!P1 BRA `(.L_x_23) ;  /* 0xfffffffc00ec9947 */ /* 0x004fea000383ffff */
[----:B------:R-:W-:Y:S05]  /*8cd0*/  BRA `(.L_x_22) ;  /* 0xffffff8c00147947 */ /* 0x000fea000383ffff */
.L_x_162:
[----:B------:R-:W-:Y:S01]  /*8ce0*/  BSSY B1, `(.L_x_189) ;  /* 0x0000006000017945 */ /* 0x000fe20003800000 */
[----:B------:R-:W-:-:S07]  /*8cf0*/  IMAD.MOV.U32 R15, RZ, RZ, -0x1 ;  /* 0xffffffffff0f7424 */ /* 0x000fce00078e00ff */
[----:B------:R-:W-:Y:S05]  /*8d00*/  WARPSYNC.COLLECTIVE R15, `(.L_x_190) ;  /* 0x000000000f0c7348 */ /* 0x000fea0003c00000 */
[----:B------:R-:W-:Y:S02]  /*8d10*/  ELECT P6, UR62, PT ;  /* 0x00000000003e782f */ /* 0x000fe400038c0000 */
[----:B------:R-:W-:Y:S01]  /*8d20*/  MOV R14, UR62 ;  /* 0x0000003e000e7c02 */ /* 0x000fe20008000f00 */
[----:B------:R-:W-:Y:S10]  /*8d30*/  ENDCOLLECTIVE ;  /* 0x000000000000791b */ /* 0x000ff40003800000 */
.L_x_190:
[----:B------:R-:W-:Y:S05]  /*8d40*/  BSYNC B1 ;  /* 0x0000000000017941 */ /* 0x000fea0003800000 */
.L_x_189:
[----:B------:R-:W-:Y:S05]  /*8d50*/  BRA `(.L_x_191) ;  /* 0xffffffec00047947 */ /* 0x000fea000383ffff */
.L_x_165:
[----:B0-----:R0:W1:Y:S02]  /*8d60*/  SYNCS.PHASECHK.TRANS64.TRYWAIT P1, [R14+URZ+0x58], R7 ;  /* 0x000058070e0075a7 */ /* 0x001064000802017f */
[----:B-1----:R-:W-:Y:S05]  /*8d70*/  @!P1 NANOSLEEP.SYNCS 0x989680 ;  /* 0x009896800000995d */ /* 0x002fea0003900000 */
[----:B------:R-:W1:Y:S02]  /*8d80*/  @!P1 SYNCS.PHASECHK.TRANS64 P1, [R14+URZ+0x58], R7 ;  /* 0x000058070e0095a7 */ /* 0x000e64000802007f */
[----:B-1----:R-:W-:Y:S05]  /*8d90*/  @!P1 BRA `(.L_x_165) ;  /* 0xfffffffc00f09947 */ /* 0x002fea000383ffff */
[----:B------:R-:W-:Y:S05]  /*8da0*/  BRA `(.L_x_192) ;  /* 0xffffffec00487947 */ /* 0x000fea000383ffff */
.L_x_174:
[----:B------:R-:W-:Y:S01]  /*8db0*/  BSSY B0, `(.L_x_193) ;  /* 0x0000006000007945 */ /* 0x000fe20003800000 */
[----:B------:R-:W-:-:S07]  /*8dc0*/  IMAD.MOV.U32 R15, RZ, RZ, -0x1 ;  /* 0xffffffffff0f7424 */ /* 0x000fce00078e00ff */
[----:B------:R-:W-:Y:S05]  /*8dd0*/  WARPSYNC.COLLECTIVE R15, `(.L_x_194) ;  /* 0x000000000f0c7348 */ /* 0x000fea0003c00000 */
[----:B------:R-:W-:Y:S02]  /*8de0*/  ELECT P6, UR62, PT ;  /* 0x00000000003e782f */ /* 0x000fe400038c0000 */
[----:B------:R-:W-:Y:S01]  /*8df0*/  MOV R14, UR62 ;  /* 0x0000003e000e7c02 */ /* 0x000fe20008000f00 */
[----:B------:R-:W-:Y:S10]  /*8e00*/  ENDCOLLECTIVE ;  /* 0x000000000000791b */ /* 0x000ff40003800000 */
.L_x_194:
[----:B------:R-:W-:Y:S05]  /*8e10*/  BSYNC B0 ;  /* 0x0000000000007941 */ /* 0x000fea0003800000 */
.L_x_193:
[----:B------:R-:W-:Y:S05]  /*8e20*/  BRA `(.L_x_195) ;  /* 0xfffffff400d07947 */ /* 0x000fea000383ffff */
.L_x_178:
[----:B0-----:R0:W1:Y:S02]  /*8e30*/  SYNCS.PHASECHK.TRANS64.TRYWAIT P0, [R7+URZ], R2 ;  /* 0x00000002070075a7 */ /* 0x001064000800017f */
[----:B-1----:R-:W-:Y:S05]  /*8e40*/  @!P0 NANOSLEEP.SYNCS 0x989680 ;  /* 0x009896800000895d */ /* 0x002fea0003900000 */
[----:B------:R-:W1:Y:S02]  /*8e50*/  @!P0 SYNCS.PHASECHK.TRANS64 P0, [R7+URZ], R2 ;  /* 0x00000002070085a7 */ /* 0x000e64000800007f */
[----:B-1----:R-:W-:Y:S05]  /*8e60*/  @!P0 BRA `(.L_x_178) ;  /* 0xfffffffc00f08947 */ /* 0x002fea000383ffff */
[----:B------:R-:W-:Y:S05]  /*8e70*/  BRA `(.L_x_196) ;  /* 0xfffffff800107947 */ /* 0x000fea000383ffff */
.L_x_179:
[----:B0-----:R0:W1:Y:S02]  /*8e80*/  SYNCS.PHASECHK.TRANS64.TRYWAIT P0, [R9+URZ], R4 ;  /* 0x00000004090075a7 */ /* 0x001064000800017f */
[----:B-1----:R-:W-:Y:S05]  /*8e90*/  @!P0 NANOSLEEP.SYNCS 0x989680 ;  /* 0x009896800000895d */ /* 0x002fea0003900000 */
[----:B------:R-:W1:Y:S02]  /*8ea0*/  @!P0 SYNCS.PHASECHK.TRANS64 P0, [R9+URZ], R4 ;  /* 0x00000004090085a7 */ /* 0x000e64000800007f */
[----:B-1----:R-:W-:Y:S05]  /*8eb0*/  @!P0 BRA `(.L_x_179) ;  /* 0xfffffffc00f08947 */ /* 0x002fea000383ffff */
[----:B------:R-:W-:Y:S05]  /*8ec0*/  BRA `(.L_x_197) ;  /* 0xfffffff800207947 */ /* 0x000fea000383ffff */
.L_x_180:
[----:B0-----:R0:W1:Y:S02]  /*8ed0*/  SYNCS.PHASECHK.TRANS64.TRYWAIT P0, [R6+URZ], R5 ;  /* 0x00000005060075a7 */ /* 0x001064000800017f */
[----:B-1----:R-:W-:Y:S05]  /*8ee0*/  @!P0 NANOSLEEP.SYNCS 0x989680 ;  /* 0x009896800000895d */ /* 0x002fea0003900000 */
[----:B------:R-:W1:Y:S02]  /*8ef0*/  @!P0 SYNCS.PHASECHK.TRANS64 P0, [R6+URZ], R5 ;  /* 0x00000005060085a7 */ /* 0x000e64000800007f */
[----:B-1----:R-:W-:Y:S05]  /*8f00*/  @!P0 BRA `(.L_x_180) ;  /* 0xfffffffc00f08947 */ /* 0x002fea000383ffff */
[----:B------:R-:W-:Y:S05]  /*8f10*/  BRA `(.L_x_198) ;  /* 0xfffffff800307947 */ /* 0x000fea000383ffff */
.L_x_181:
[----:B0-----:R0:W1:Y:S02]  /*8f20*/  SYNCS.PHASECHK.TRANS64.TRYWAIT P0, [R9+URZ], R4 ;  /* 0x00000004090075a7 */ /* 0x001064000800017f */
[----:B-1----:R-:W-:Y:S05]  /*8f30*/  @!P0 NANOSLEEP.SYNCS 0x989680 ;  /* 0x009896800000895d */ /* 0x002fea0003900000 */
[----:B------:R-:W1:Y:S02]  /*8f40*/  @!P0 SYNCS.PHASECHK.TRANS64 P0, [R9+URZ], R4 ;  /* 0x00000004090085a7 */ /* 0x000e64000800007f */
[----:B-1----:R-:W-:Y:S05]  /*8f50*/  @!P0 BRA `(.L_x_181) ;  /* 0xfffffffc00f08947 */ /* 0x002fea000383ffff */
[----:B------:R-:W-:Y:S05]  /*8f60*/  BRA `(.L_x_199) ;  /* 0xfffffff800407947 */ /* 0x000fea000383ffff */
.L_x_182:
[----:B0-----:R0:W1:Y:S02]  /*8f70*/  SYNCS.PHASECHK.TRANS64.TRYWAIT P0, [R6+URZ], R5 ;  /* 0x00000005060075a7 */ /* 0x001064000800017f */
[----:B-1----:R-:W-:Y:S05]  /*8f80*/  @!P0 NANOSLEEP.SYNCS 0x989680 ;  /* 0x009896800000895d */ /* 0x002fea0003900000 */
[----:B------:R-:W1:Y:S02]  /*8f90*/  @!P0 SYNCS.PHASECHK.TRANS64 P0, [R6+URZ], R5 ;  /* 0x00000005060085a7 */ /* 0x000e64000800007f */
[----:B-1----:R-:W-:Y:S05]  /*8fa0*/  @!P0 BRA `(.L_x_182) ;  /* 0xfffffffc00f08947 */ /* 0x002fea000383ffff */
[----:B------:R-:W-:Y:S05]  /*8fb0*/  BRA `(.L_x_200) ;  /* 0xfffffff800507947 */ /* 0x000fea000383ffff */
.L_x_183:
[----:B0-----:R0:W1:Y:S02]  /*8fc0*/  SYNCS.PHASECHK.TRANS64.TRYWAIT P0, [R9+URZ], R4 ;  /* 0x00000004090075a7 */ /* 0x001064000800017f */
[----:B-1----:R-:W-:Y:S05]  /*8fd0*/  @!P0 NANOSLEEP.SYNCS 0x989680 ;  /* 0x009896800000895d */ /* 0x002fea0003900000 */
[----:B------:R-:W1:Y:S02]  /*8fe0*/  @!P0 SYNCS.PHASECHK.TRANS64 P0, [R9+URZ], R4 ;  /* 0x00000004090085a7 */ /* 0x000e64000800007f */
[----:B-1----:R-:W-:Y:S05]  /*8ff0*/  @!P0 BRA `(.L_x_183) ;  /* 0xfffffffc00f08947 */ /* 0x002fea000383ffff */
[----:B------:R-:W-:Y:S05]  /*9000*/  BRA `(.L_x_201) ;  /* 0xfffffff800607947 */ /* 0x000fea000383ffff */
.L_x_184:
[----:B0-----:R0:W1:Y:S02]  /*9010*/  SYNCS.PHASECHK.TRANS64.TRYWAIT P0, [R6+URZ], R5 ;  /* 0x00000005060075a7 */ /* 0x001064000800017f */
[----:B-1----:R-:W-:Y:S05]  /*9020*/  @!P0 NANOSLEEP.SYNCS 0x989680 ;  /* 0x009896800000895d */ /* 0x002fea0003900000 */
[----:B------:R-:W1:Y:S02]  /*9030*/  @!P0 SYNCS.PHASECHK.TRANS64 P0, [R6+URZ], R5 ;  /* 0x00000005060085a7 */ /* 0x000e64000800007f */
[----:B-1----:R-:W-:Y:S05]  /*9040*/  @!P0 BRA `(.L_x_184) ;  /* 0xfffffffc00f08947 */ /* 0x002fea000383ffff */
[----:B------:R-:W-:Y:S05]  /*9050*/  BRA `(.L_x_202) ;  /* 0xfffffff800707947 */ /* 0x000fea000383ffff */
.L_x_185:
[----:B0-----:R0:W1:Y:S02]  /*9060*/  SYNCS.PHASECHK.TRANS64.TRYWAIT P0, [R9+URZ], R4 ;  /* 0x00000004090075a7 */ /* 0x001064000800017f */
[----:B-1----:R-:W-:Y:S05]  /*9070*/  @!P0 NANOSLEEP.SYNCS 0x989680 ;  /* 0x009896800000895d */ /* 0x002fea0003900000 */
[----:B------:R-:W1:Y:S02]  /*9080*/  @!P0 SYNCS.PHASECHK.TRANS64 P0, [R9+URZ], R4 ;  /* 0x00000004090085a7 */ /* 0x000e64000800007f */
[----:B-1----:R-:W-:Y:S05]  /*9090*/  @!P0 BRA `(.L_x_185) ;  /* 0xfffffffc00f08947 */ /* 0x002fea000383ffff */
[----:B------:R-:W-:Y:S05]  /*90a0*/  BRA `(.L_x_203) ;  /* 0xfffffff800807947 */ /* 0x000fea000383ffff */
.L_x_186:
[----:B0-----:R0:W1:Y:S02]  /*90b0*/  SYNCS.PHASECHK.TRANS64.TRYWAIT P0, [R6+URZ], R5 ;  /* 0x00000005060075a7 */ /* 0x001064000800017f */
[----:B-1----:R-:W-:Y:S05]  /*90c0*/  @!P0 NANOSLEEP.SYNCS 0x989680 ;  /* 0x009896800000895d */ /* 0x002fea0003900000 */
[----:B------:R-:W1:Y:S02]  /*90d0*/  @!P0 SYNCS.PHASECHK.TRANS64 P0, [R6+URZ], R5 ;  /* 0x00000005060085a7 */ /* 0x000e64000800007f */
[----:B-1----:R-:W-:Y:S05]  /*90e0*/  @!P0 BRA `(.L_x_186) ;  /* 0xfffffffc00f08947 */ /* 0x002fea000383ffff */
[----:B------:R-:W-:Y:S05]  /*90f0*/  BRA `(.L_x_204) ;  /* 0xfffffff800907947 */ /* 0x000fea000383ffff */
.L_x_187:
[----:B-1----:R1:W2:Y:S02]  /*9100*/  SYNCS.PHASECHK.TRANS64.TRYWAIT P0, [R9+URZ], R4 ;  /* 0x00000004090075a7 */ /* 0x0022a4000800017f */
[----:B--2---:R-:W-:Y:S05]  /*9110*/  @!P0 NANOSLEEP.SYNCS 0x989680 ;  /* 0x009896800000895d */ /* 0x004fea0003900000 */
[----:B------:R-:W2:Y:S02]  /*9120*/  @!P0 SYNCS.PHASECHK.TRANS64 P0, [R9+URZ], R4 ;  /* 0x00000004090085a7 */ /* 0x000ea4000800007f */
[----:B--2---:R-:W-:Y:S05]  /*9130*/  @!P0 BRA `(.L_x_187) ;  /* 0xfffffffc00f08947 */ /* 0x004fea000383ffff */
[----:B------:R-:W-:Y:S05]  /*9140*/  BRA `(.L_x_205) ;  /* 0xfffffff800987947 */ /* 0x000fea000383ffff */
.L_x_206:
[----:B------:R-:W-:-:S00]  /*9150*/  BRA `(.L_x_206) ;  /* 0xfffffffc00fc7947 */ /* 0x000fc0000383ffff */
[----:B------:R-:W-:-:S00]  /*9160*/  NOP ;  /* 0x0000000000007918 */ /* 0x000fc00000000000 */
        /* <DEDUP_REMOVED lines=9> */
.L_x_207:


//--------------------- .nv.global.init           --------------------------
	.section	.nv.global.init,"aw",@progbits
.nv.global.init:
	.type		$str$22,@object
	.size		$str$22,($str$23 - $str$22)
$str$22:
        /*0000*/ 	.byte	0x6b, 0x5f, 0x74, 0x69, 0x6c, 0x65, 0x5f, 0x63, 0x6f, 0x75, 0x6e, 0x74, 0x20, 0x3e, 0x3d, 0x20
        /*0010*/ 	.byte	0x31, 0x00
	.type		$str$23,@object
	.size		$str$23,(__unnamed_1 - $str$23)
$str$23:
        /*0012*/ 	.byte	0x2f, 0x74, 0x6d, 0x70, 0x2f, 0x63, 0x75, 0x74, 0x6c, 0x61, 0x73, 0x73, 0x5f, 0x73, 0x77, 0x65
        /*0022*/ 	.byte	0x65, 0x70, 0x5f, 0x73, 0x72, 0x63, 0x2f, 0x69, 0x6e, 0x63, 0x6c, 0x75, 0x64, 0x65, 0x2f, 0x63
        /*0032*/ 	.byte	0x75, 0x74, 0x6c, 0x61, 0x73, 0x73, 0x2f, 0x67, 0x65, 0x6d, 0x6d, 0x2f, 0x63, 0x6f, 0x6c, 0x6c
        /*0042*/ 	.byte	0x65, 0x63, 0x74, 0x69, 0x76, 0x65, 0x2f, 0x73, 0x6d, 0x39, 0x30, 0x5f, 0x6d, 0x6d, 0x61, 0x5f
        /*0052*/ 	.byte	0x74, 0x6d, 0x61, 0x5f, 0x67, 0x6d, 0x6d, 0x61, 0x5f, 0x73, 0x73, 0x5f, 0x77, 0x61, 0x72, 0x70
        /*0062*/ 	.byte	0x73, 0x70, 0x65, 0x63, 0x69, 0x61, 0x6c, 0x69, 0x7a, 0x65, 0x64, 0x2e, 0x68, 0x70, 0x70, 0x00
	.type		__unnamed_1,@object
	.size		__unnamed_1,(.L_0 - __unnamed_1)
__unnamed_1:
        /*0072*/ 	.byte	0x76, 0x6f, 0x69, 0x64, 0x20, 0x63, 0x75, 0x74, 0x6c, 0x61, 0x73, 0x73, 0x3a, 0x3a, 0x67, 0x65
        /* <DEDUP_REMOVED lines=179> */
        /*0bb2*/ 	.byte	0x3a, 0x3a, 0x69, 0x64, 0x65, 0x6e, 0x74, 0x69, 0x74, 0x79, 0x5d, 0x00
.L_0:


//--------------------- .nv.shared._ZN7cutlass13device_kernelINS_4gemm6kernel13GemmUniversalIN4cute5tupleIJiiiiEEENS1_10collective13CollectiveMmaINS1_34MainloopSm90TmaGmmaWarpSpecializedILi11ENS5_IJNS4_1CILi1EEESB_SB_EEENS1_35KernelTmaWarpSpecializedCooperativeEEENS5_IJNSA_ILi256EEENSA_ILi64EEENSA_ILi32EEEEEENS_6half_tENS5_IJSB_llEEESJ_SK_NS4_8TiledMMAINS4_8MMA_AtomIJNS4_4SM904GMMA25MMA_64x64x16_F32F16F16_SSILNSO_5MajorE1ELSQ_1ELNSO_7ScaleInE1ELSR_1EEEEEENS4_6LayoutINS5_IJNSA_ILi2EEESB_SB_EEENS5_IJSB_NSA_ILi0EEESX_EEEEENS5_IJNS4_10UnderscoreES10_S10_EEEEENS4_13SM90_TMA_LOADENS4_14ComposedLayoutINS4_7SwizzleILi3ELi4ELi3EEENS4_18smem_ptr_flag_bitsILi16EEENSU_INS5_IJSG_NSA_ILi8EEEEEENS5_IJSB_SG_EEEEEEEvNS4_8identityES13_S1D_vS1E_EENS_8epilogue10collective6detail29Sm90TmaWarpSpecializedAdapterINS1H_15DefaultEpilogueISJ_NS5_IJlSB_lEEES1L_NS1G_6thread17LinearCombinationISJ_Li1EffLNS1M_9ScaleType4KindE0ELNS_15FloatRoundStyleE2ESJ_EENS1_15EpilogueDefaultEEEEEvvEEEEvNT_6ParamsE --------------------------
	.section	.nv.shared._ZN7cutlass13device_kernelINS_4gemm6kernel13GemmUniversalIN4cute5tupleIJiiiiEEENS1_10collective13CollectiveMmaINS1_34MainloopSm90TmaGmmaWarpSpecializedILi11ENS5_IJNS4_1CILi1EEESB_SB_EEENS1_35KernelTmaWarpSpecializedCooperativeEEENS5_IJNSA_ILi256EEENSA_ILi64EEENSA_ILi32EEEEEENS_6half_tENS5_IJSB_llEEESJ_SK_NS4_8TiledMMAINS4_8MMA_AtomIJNS4_4SM904GMMA25MMA_64x64x16_F32F16F16_SSILNSO_5MajorE1ELSQ_1ELNSO_7ScaleInE1ELSR_1EEEEEENS4_6LayoutINS5_IJNSA_ILi2EEESB_SB_EEENS5_IJSB_NSA_ILi0EEESX_EEEEENS5_IJNS4_10UnderscoreES10_S10_EEEEENS4_13SM90_TMA_LOADENS4_14ComposedLayoutINS4_7SwizzleILi3ELi4ELi3EEENS4_18smem_ptr_flag_bitsILi16EEENSU_INS5_IJSG_NSA_ILi8EEEEEENS5_IJSB_SG_EEEEEEEvNS4_8identityES13_S1D_vS1E_EENS_8epilogue10collective6detail29Sm90TmaWarpSpecializedAdapterINS1H_15DefaultEpilogueISJ_NS5_IJlSB_lEEES1L_NS1G_6thread17LinearCombinationISJ_Li1EffLNS1M_9ScaleType4KindE0ELNS_15FloatRoundStyleE2ESJ_EENS1_15EpilogueDefaultEEEEEvvEEEEvNT_6ParamsE,"aw",@nobits
	.sectionflags	@""
	.align	16
	.zero		1024


//--------------------- .nv.shared.reserved.0     --------------------------
	.section	.nv.shared.reserved.0,"aw",@nobits
	.weak		__nv_reservedSMEM_offset_0_alias
	.size		__nv_reservedSMEM_offset_0_alias, 0, 0
	.other		__nv_reservedSMEM_offset_0_alias,@"STO_CUDA_RESERVED_SHARED STV_DEFAULT"
__nv_reservedSMEM_offset_0_alias:
	.zero		0


//--------------------- .nv.global                --------------------------
	.section	.nv.global,"aw",@nobits
.nv.global:
	.type		_ZN40_INTERNAL_7bf895a4_4_k_cu_12b9a54b_245024cute1_E,@object
	.size		_ZN40_INTERNAL_7bf895a4_4_k_cu_12b9a54b_245024cute1_E,(_ZN40_INTERNAL_7bf895a4_4_k_cu_12b9a54b_245024cuda3std3__45__cpo6cbeginE - _ZN40_INTERNAL_7bf895a4_4_k_cu_12b9a54b_245024cute1_E)
_ZN40_INTERNAL_7bf895a4_4_k_cu_12b9a54b_245024cute1_E:
	.zero		1
	.type		_ZN40_INTERNAL_7bf895a4_4_k_cu_12b9a54b_245024cuda3std3__45__cpo6cbeginE,@object
	.size		_ZN40_INTERNAL_7bf895a4_4_k_cu_12b9a54b_245024cuda3std3__45__cpo6cbeginE,(_ZN40_INTERNAL_7bf895a4_4_k_cu_12b9a54b_245024cuda3std3__48in_placeE - _ZN40_INTERNAL_7bf895a4_4_k_cu_12b9a54b_245024cuda3std3__45__cpo6cbeginE)
_ZN40_INTERNAL_7bf895a4_4_k_cu_12b9a54b_245024cuda3std3__45__cpo6cbeginE:
	.zero		1
	.type		_ZN40_INTERNAL_7bf895a4_4_k_cu_12b9a54b_245024cuda3std3__48in_placeE,@object
	.size		_ZN40_INTERNAL_7bf895a4_4_k_cu_12b9a54b_245024cuda3std3__48in_placeE,(_ZN40_INTERNAL_7bf895a4_4_k_cu_12b9a54b_245024cuda3std6ranges3__45__cpo9iter_moveE - _ZN40_INTERNAL_7bf895a4_4_k_cu_12b9a54b_245024cuda3std3__48in_placeE)
_ZN40_INTERNAL_7bf895a4_4_k_cu_12b9a54b_245024cuda3std3__48in_placeE:
	.zero		1
	.type		_ZN40_INTERNAL_7bf895a4_4_k_cu_12b9a54b_245024cuda3std6ranges3__45__cpo9iter_moveE,@object
	.size		_ZN40_INTERNAL_7bf895a4_4_k_cu_12b9a54b_245024cuda3std6ranges3__45__cpo9iter_moveE,(_ZN40_INTERNAL_7bf895a4_4_k_cu_12b9a54b_245024cuda3std3__45__cpo5beginE - _ZN40_INTERNAL_7bf895a4_4_k_cu_12b9a54b_245024cuda3std6ranges3__45__cpo9iter_moveE)
_ZN40_INTERNAL_7bf895a4_4_k_cu_12b9a54b_245024cuda3std6ranges3__45__cpo9iter_moveE:
	.zero		1
	.type		_ZN40_INTERNAL_7bf895a4_4_k_cu_12b9a54b_245024cuda3std3__45__cpo5beginE,@object
	.size		_ZN40_INTERNAL_7bf895a4_4_k_cu_12b9a54b_245024cuda3std3__45__cpo5beginE,(_ZN40_INTERNAL_7bf895a4_4_k_cu_12b9a54b_245024cuda3std3__442_GLOBAL__N__7bf895a4_4_k_cu_12b9a54b_245026ignoreE - _ZN40_INTERNAL_7bf895a4_4_k_cu_12b9a54b_245024cuda3std3__45__cpo5beginE)
_ZN40_INTERNAL_7bf895a4_4_k_cu_12b9a54b_245024cuda3std3__45__cpo5beginE:
	.zero		1
	.type		_ZN40_INTERNAL_7bf895a4_4_k_cu_12b9a54b_245024cuda3std3__442_GLOBAL__N__7bf895a4_4_k_cu_12b9a54b_245026ignoreE,@object
	.size		_ZN40_INTERNAL_7bf895a4_4_k_cu_12b9a54b_245024cuda3std3__442_GLOBAL__N__7bf895a4_4_k_cu_12b9a54b_245026ignoreE,(_ZN40_INTERNAL_7bf895a4_4_k_cu_12b9a54b_245024cute7productE - _ZN40_INTERNAL_7bf895a4_4_k_cu_12b9a54b_245024cuda3std3__442_GLOBAL__N__7bf895a4_4_k_cu_12b9a54b_245026ignoreE)
_ZN40_INTERNAL_7bf895a4_4_k_cu_12b9a54b_245024cuda3std3__442_GLOBAL__N__7bf895a4_4_k_cu_12b9a54b_245026ignoreE:
	.zero		1
	.type		_ZN40_INTERNAL_7bf895a4_4_k_cu_12b9a54b_245024cute7productE,@object
	.size		_ZN40_INTERNAL_7bf895a4_4_k_cu_12b9a54b_245024cute7productE,(_ZN40_INTERNAL_7bf895a4_4_k_cu_12b9a54b_245024cuda3std3__45__cpo3endE - _ZN40_INTERNAL_7bf895a4_4_k_cu_12b9a54b_245024cute7productE)
_ZN40_INTERNAL_7bf895a4_4_k_cu_12b9a54b_245024cute7productE:
	.zero		1
	.type		_ZN40_INTERNAL_7bf895a4_4_k_cu_12b9a54b_245024cuda3std3__45__cpo3endE,@object
	.size		_ZN40_INTERNAL_7bf895a4_4_k_cu_12b9a54b_245024cuda3std3__45__cpo3endE,(_ZN40_INTERNAL_7bf895a4_4_k_cu_12b9a54b_245024cuda3std3__419piecewise_constructE - _ZN40_INTERNAL_7bf895a4_4_k_cu_12b9a54b_245024cuda3std3__45__cpo3endE)
_ZN40_INTERNAL_7bf895a4_4_k_cu_12b9a54b_245024cuda3std3__45__cpo3endE:
	.zero		1
	.type		_ZN40_INTERNAL_7bf895a4_4_k_cu_12b9a54b_245024cuda3std3__419piecewise_constructE,@object
	.size		_ZN40_INTERNAL_7bf895a4_4_k_cu_12b9a54b_245024cuda3std3__419piecewise_constructE,(_ZN40_INTERNAL_7bf895a4_4_k_cu_12b9a54b_245024cuda3std3__45__cpo4cendE - _ZN40_INTERNAL_7bf895a4_4_k_cu_12b9a54b_245024cuda3std3__419piecewise_constructE)
_ZN40_INTERNAL_7bf895a4_4_k_cu_12b9a54b_245024cuda3std3__419piecewise_constructE:
	.zero		1
	.type		_ZN40_INTERNAL_7bf895a4_4_k_cu_12b9a54b_245024cuda3std3__45__cpo4cendE,@object
	.size		_ZN40_INTERNAL_7bf895a4_4_k_cu_12b9a54b_245024cuda3std3__45__cpo4cendE,(_ZN40_INTERNAL_7bf895a4_4_k_cu_12b9a54b_245024cuda3std6ranges3__45__cpo4swapE - _ZN40_INTERNAL_7bf895a4_4_k_cu_12b9a54b_245024cuda3std3__45__cpo4cendE)
_ZN40_INTERNAL_7bf895a4_4_k_cu_12b9a54b_245024cuda3std3__45__cpo4cendE:
	.zero		1
	.type		_ZN40_INTERNAL_7bf895a4_4_k_cu_12b9a54b_245024cuda3std6ranges3__45__cpo4swapE,@object
	.size		_ZN40_INTERNAL_7bf895a4_4_k_cu_12b9a54b_245024cuda3std6ranges3__45__cpo4swapE,(.L_8 - _ZN40_INTERNAL_7bf895a4_4_k_cu_12b9a54b_245024cuda3std6ranges3__45__cpo4swapE)
_ZN40_INTERNAL_7bf895a4_4_k_cu_12b9a54b_245024cuda3std6ranges3__45__cpo4swapE:
	.zero		1
.L_8:


//--------------------- .nv.constant0._ZN7cutlass13device_kernelINS_4gemm6kernel13GemmUniversalIN4cute5tupleIJiiiiEEENS1_10collective13CollectiveMmaINS1_34MainloopSm90TmaGmmaWarpSpecializedILi11ENS5_IJNS4_1CILi1EEESB_SB_EEENS1_35KernelTmaWarpSpecializedCooperativeEEENS5_IJNSA_ILi256EEENSA_ILi64EEENSA_ILi32EEEEEENS_6half_tENS5_IJSB_llEEESJ_SK_NS4_8TiledMMAINS4_8MMA_AtomIJNS4_4SM904GMMA25MMA_64x64x16_F32F16F16_SSILNSO_5MajorE1ELSQ_1ELNSO_7ScaleInE1ELSR_1EEEEEENS4_6LayoutINS5_IJNSA_ILi2EEESB_SB_EEENS5_IJSB_NSA_ILi0EEESX_EEEEENS5_IJNS4_10UnderscoreES10_S10_EEEEENS4_13SM90_TMA_LOADENS4_14ComposedLayoutINS4_7SwizzleILi3ELi4ELi3EEENS4_18smem_ptr_flag_bitsILi16EEENSU_INS5_IJSG_NSA_ILi8EEEEEENS5_IJSB_SG_EEEEEEEvNS4_8identityES13_S1D_vS1E_EENS_8epilogue10collective6detail29Sm90TmaWarpSpecializedAdapterINS1H_15DefaultEpilogueISJ_NS5_IJlSB_lEEES1L_NS1G_6thread17LinearCombinationISJ_Li1EffLNS1M_9ScaleType4KindE0ELNS_15FloatRoundStyleE2ESJ_EENS1_15EpilogueDefaultEEEEEvvEEEEvNT_6ParamsE --------------------------
	.section	.nv.constant0._ZN7cutlass13device_kernelINS_4gemm6kernel13GemmUniversalIN4cute5tupleIJiiiiEEENS1_10collective13CollectiveMmaINS1_34MainloopSm90TmaGmmaWarpSpecializedILi11ENS5_IJNS4_1CILi1EEESB_SB_EEENS1_35KernelTmaWarpSpecializedCooperativeEEENS5_IJNSA_ILi256EEENSA_ILi64EEENSA_ILi32EEEEEENS_6half_tENS5_IJSB_llEEESJ_SK_NS4_8TiledMMAINS4_8MMA_AtomIJNS4_4SM904GMMA25MMA_64x64x16_F32F16F16_SSILNSO_5MajorE1ELSQ_1ELNSO_7ScaleInE1ELSR_1EEEEEENS4_6LayoutINS5_IJNSA_ILi2EEESB_SB_EEENS5_IJSB_NSA_ILi0EEESX_EEEEENS5_IJNS4_10UnderscoreES10_S10_EEEEENS4_13SM90_TMA_LOADENS4_14ComposedLayoutINS4_7SwizzleILi3ELi4ELi3EEENS4_18smem_ptr_flag_bitsILi16EEENSU_INS5_IJSG_NSA_ILi8EEEEEENS5_IJSB_SG_EEEEEEEvNS4_8identityES13_S1D_vS1E_EENS_8epilogue10collective6detail29Sm90TmaWarpSpecializedAdapterINS1H_15DefaultEpilogueISJ_NS5_IJlSB_lEEES1L_NS1G_6thread17LinearCombinationISJ_Li1EffLNS1M_9ScaleType4KindE0ELNS_15FloatRoundStyleE2ESJ_EENS1_15EpilogueDefaultEEEEEvvEEEEvNT_6ParamsE,"a",@progbits
	.sectionflags	@""
	.align	4
.nv.constant0._ZN7cutlass13device_kernelINS_4gemm6kernel13GemmUniversalIN4cute5tupleIJiiiiEEENS1_10collective13CollectiveMmaINS1_34MainloopSm90TmaGmmaWarpSpecializedILi11ENS5_IJNS4_1CILi1EEESB_SB_EEENS1_35KernelTmaWarpSpecializedCooperativeEEENS5_IJNSA_ILi256EEENSA_ILi64EEENSA_ILi32EEEEEENS_6half_tENS5_IJSB_llEEESJ_SK_NS4_8TiledMMAINS4_8MMA_AtomIJNS4_4SM904GMMA25MMA_64x64x16_F32F16F16_SSILNSO_5MajorE1ELSQ_1ELNSO_7ScaleInE1ELSR_1EEEEEENS4_6LayoutINS5_IJNSA_ILi2EEESB_SB_EEENS5_IJSB_NSA_ILi0EEESX_EEEEENS5_IJNS4_10UnderscoreES10_S10_EEEEENS4_13SM90_TMA_LOADENS4_14ComposedLayoutINS4_7SwizzleILi3ELi4ELi3EEENS4_18smem_ptr_flag_bitsILi16EEENSU_INS5_IJSG_NSA_ILi8EEEEEENS5_IJSB_SG_EEEEEEEvNS4_8identityES13_S1D_vS1E_EENS_8epilogue10collective6detail29Sm90TmaWarpSpecializedAdapterINS1H_15DefaultEpilogueISJ_NS5_IJlSB_lEEES1L_NS1G_6thread17LinearCombinationISJ_Li1EffLNS1M_9ScaleType4KindE0ELNS_15FloatRoundStyleE2ESJ_EENS1_15EpilogueDefaultEEEEEvvEEEEvNT_6ParamsE:
	.zero		1664


//--------------------- SYMBOLS --------------------------

	.type		.nv.reservedSmem.offset0,@object
	.size		.nv.reservedSmem.offset0,0x4
	.type		__assertfail,@function
